	.target	sm_90a

	.elftype	@"ET_EXEC"


//--------------------- .note.nv.tkinfo           --------------------------
	.section	.note.nv.tkinfo,"",@"SHT_NOTE"
	.sectionflags	@"SHF_NOTE_NV_TKINFO"
	.tkinfo
        /*0018*/ 	.word	0x00000002
        /*0030*/ 	.string	""
        /*0030*/ 	.string	"ptxas"
        /*0030*/ 	.string	"Cuda compilation tools, release 13.0, V13.0.88"
        /*0030*/ 	.string	"Build cuda_13.0.r13.0/compiler.36424714_0"
        /*0030*/ 	.string	"-arch sm_90a -m 64 "



//--------------------- .note.nv.cuinfo           --------------------------
	.section	.note.nv.cuinfo,"",@"SHT_NOTE"
	.sectionflags	@"SHF_NOTE_NV_CUINFO"
        /*0018*/ 	.short	0x0002
        /*001a*/ 	.short	0x005a
        /*001c*/ 	.short	0x0082
	.zero		2


//--------------------- .nv.info                  --------------------------
	.section	.nv.info,"",@"SHT_CUDA_INFO"
	.align	4


	//----- nvinfo : EIATTR_REGCOUNT
	.align		4
        /*0000*/ 	.byte	0x04, 0x2f
        /*0002*/ 	.short	(.L_12 - .L_11)
	.align		4
.L_11:
        /*0004*/ 	.word	index@(_ZN7cutlass13device_kernelINS_4conv6kernel13ConvUniversalINS1_16ConvProblemShapeILNS1_8OperatorE2ELi3EEENS1_10collective14CollectiveConvINS1_46MainloopSm90TmaGmmaWarpSpecializedImplicitGemmILS5_2ELi18ELi3EN4cute5tupleIJNSA_1CILi2EEENSC_ILi1EEESE_EEENS1_36KernelImplicitTmaWarpSpecializedSm90ELi1EEENSB_IJNSC_ILi128EEENSB_IJNSC_ILi64EEEEEENSB_IJNSC_ILi32EEEEEEEEENS_6half_tESO_NSA_8TiledMMAINSA_8MMA_AtomIJNSA_4SM904GMMA25MMA_64x64x16_F32F16F16_SSILNSS_5MajorE1ELSU_1ELNSS_7ScaleInE1ELSV_1EEEEEENSA_6LayoutINSB_IJSE_SE_SE_EEENSB_IJNSC_ILi0EEES10_S10_EEEEENSB_IJNSA_10UnderscoreES13_S13_EEEEENS7_6detail26Sm90ImplicitGemmTileTraitsINSA_13SM90_TMA_LOADENSA_14ComposedLayoutINSA_7SwizzleILi3ELi4ELi3EEENSA_18smem_ptr_flag_bitsILi16EEENSY_INSB_IJNSB_IJSJ_SD_EEENSB_IJNSC_ILi8EEENSC_ILi4EEEEEENSB_IJSE_NSC_ILi18EEEEEEEEENSB_IJNSB_IJSE_NSC_ILi2048EEEEEENSB_IJSJ_NSC_ILi512EEEEEENSB_IJS10_NSC_ILi4096EEEEEEEEEEEEEvEENS17_INSA_30SM90_TMA_LOAD_IM2COL_MULTICASTENS19_IS1B_S1D_NSY_INSB_IJNSB_IJSJ_SE_EEES1H_S1J_EEENSB_IJNSB_IJSE_S10_EEES1O_NSB_IJS10_S1L_EEEEEEEEEEvEEEENS_8epilogue10collective6detail29Sm90TmaWarpSpecializedAdapterINS26_15DefaultEpilogueISO_NSB_IJlNSB_IJSE_lllEEES10_EEES2B_NS25_6thread17LinearCombinationISO_Li1EffLNS2C_9ScaleType4KindE0ELNS_15FloatRoundStyleE2ESO_EENS_4gemm15EpilogueDefaultEEEEEvvEEEEvNT_6ParamsE)
        /*0008*/ 	.word	0x0000006b


	//----- nvinfo : EIATTR_FRAME_SIZE
	.align		4
.L_12:
        /*000c*/ 	.byte	0x04, 0x11
        /*000e*/ 	.short	(.L_14 - .L_13)
	.align		4
.L_13:
        /*0010*/ 	.word	index@(_ZN7cutlass13device_kernelINS_4conv6kernel13ConvUniversalINS1_16ConvProblemShapeILNS1_8OperatorE2ELi3EEENS1_10collective14CollectiveConvINS1_46MainloopSm90TmaGmmaWarpSpecializedImplicitGemmILS5_2ELi18ELi3EN4cute5tupleIJNSA_1CILi2EEENSC_ILi1EEESE_EEENS1_36KernelImplicitTmaWarpSpecializedSm90ELi1EEENSB_IJNSC_ILi128EEENSB_IJNSC_ILi64EEEEEENSB_IJNSC_ILi32EEEEEEEEENS_6half_tESO_NSA_8TiledMMAINSA_8MMA_AtomIJNSA_4SM904GMMA25MMA_64x64x16_F32F16F16_SSILNSS_5MajorE1ELSU_1ELNSS_7ScaleInE1ELSV_1EEEEEENSA_6LayoutINSB_IJSE_SE_SE_EEENSB_IJNSC_ILi0EEES10_S10_EEEEENSB_IJNSA_10UnderscoreES13_S13_EEEEENS7_6detail26Sm90ImplicitGemmTileTraitsINSA_13SM90_TMA_LOADENSA_14ComposedLayoutINSA_7SwizzleILi3ELi4ELi3EEENSA_18smem_ptr_flag_bitsILi16EEENSY_INSB_IJNSB_IJSJ_SD_EEENSB_IJNSC_ILi8EEENSC_ILi4EEEEEENSB_IJSE_NSC_ILi18EEEEEEEEENSB_IJNSB_IJSE_NSC_ILi2048EEEEEENSB_IJSJ_NSC_ILi512EEEEEENSB_IJS10_NSC_ILi4096EEEEEEEEEEEEEvEENS17_INSA_30SM90_TMA_LOAD_IM2COL_MULTICASTENS19_IS1B_S1D_NSY_INSB_IJNSB_IJSJ_SE_EEES1H_S1J_EEENSB_IJNSB_IJSE_S10_EEES1O_NSB_IJS10_S1L_EEEEEEEEEEvEEEENS_8epilogue10collective6detail29Sm90TmaWarpSpecializedAdapterINS26_15DefaultEpilogueISO_NSB_IJlNSB_IJSE_lllEEES10_EEES2B_NS25_6thread17LinearCombinationISO_Li1EffLNS2C_9ScaleType4KindE0ELNS_15FloatRoundStyleE2ESO_EENS_4gemm15EpilogueDefaultEEEEEvvEEEEvNT_6ParamsE)
        /*0014*/ 	.word	0x00000000


	//----- nvinfo : EIATTR_MIN_STACK_SIZE
	.align		4
.L_14:
        /*0018*/ 	.byte	0x04, 0x12
        /*001a*/ 	.short	(.L_16 - .L_15)
	.align		4
.L_15:
        /*001c*/ 	.word	index@(_ZN7cutlass13device_kernelINS_4conv6kernel13ConvUniversalINS1_16ConvProblemShapeILNS1_8OperatorE2ELi3EEENS1_10collective14CollectiveConvINS1_46MainloopSm90TmaGmmaWarpSpecializedImplicitGemmILS5_2ELi18ELi3EN4cute5tupleIJNSA_1CILi2EEENSC_ILi1EEESE_EEENS1_36KernelImplicitTmaWarpSpecializedSm90ELi1EEENSB_IJNSC_ILi128EEENSB_IJNSC_ILi64EEEEEENSB_IJNSC_ILi32EEEEEEEEENS_6half_tESO_NSA_8TiledMMAINSA_8MMA_AtomIJNSA_4SM904GMMA25MMA_64x64x16_F32F16F16_SSILNSS_5MajorE1ELSU_1ELNSS_7ScaleInE1ELSV_1EEEEEENSA_6LayoutINSB_IJSE_SE_SE_EEENSB_IJNSC_ILi0EEES10_S10_EEEEENSB_IJNSA_10UnderscoreES13_S13_EEEEENS7_6detail26Sm90ImplicitGemmTileTraitsINSA_13SM90_TMA_LOADENSA_14ComposedLayoutINSA_7SwizzleILi3ELi4ELi3EEENSA_18smem_ptr_flag_bitsILi16EEENSY_INSB_IJNSB_IJSJ_SD_EEENSB_IJNSC_ILi8EEENSC_ILi4EEEEEENSB_IJSE_NSC_ILi18EEEEEEEEENSB_IJNSB_IJSE_NSC_ILi2048EEEEEENSB_IJSJ_NSC_ILi512EEEEEENSB_IJS10_NSC_ILi4096EEEEEEEEEEEEEvEENS17_INSA_30SM90_TMA_LOAD_IM2COL_MULTICASTENS19_IS1B_S1D_NSY_INSB_IJNSB_IJSJ_SE_EEES1H_S1J_EEENSB_IJNSB_IJSE_S10_EEES1O_NSB_IJS10_S1L_EEEEEEEEEEvEEEENS_8epilogue10collective6detail29Sm90TmaWarpSpecializedAdapterINS26_15DefaultEpilogueISO_NSB_IJlNSB_IJSE_lllEEES10_EEES2B_NS25_6thread17LinearCombinationISO_Li1EffLNS2C_9ScaleType4KindE0ELNS_15FloatRoundStyleE2ESO_EENS_4gemm15EpilogueDefaultEEEEEvvEEEEvNT_6ParamsE)
        /*0020*/ 	.word	0x00000000
.L_16:


//--------------------- .nv.compat                --------------------------
	.section	.nv.compat,"",@"SHT_CUDA_COMPAT_INFO"
	.align	4
        /*0000*/ 	.byte	0x02, 0x09, 0x01, 0x00, 0x02, 0x02, 0x04, 0x00, 0x02, 0x05, 0x05, 0x00, 0x03, 0x07, 0x01, 0x01
        /*0010*/ 	.byte	0x02, 0x03, 0x01, 0x00, 0x02, 0x06, 0x01, 0x00, 0x04, 0x0b, 0x08, 0x00, 0x00, 0x00, 0x00, 0x00
        /*0020*/ 	.byte	0x00, 0x00, 0x00, 0x00


//--------------------- .nv.info._ZN7cutlass13device_kernelINS_4conv6kernel13ConvUniversalINS1_16ConvProblemShapeILNS1_8OperatorE2ELi3EEENS1_10collective14CollectiveConvINS1_46MainloopSm90TmaGmmaWarpSpecializedImplicitGemmILS5_2ELi18ELi3EN4cute5tupleIJNSA_1CILi2EEENSC_ILi1EEESE_EEENS1_36KernelImplicitTmaWarpSpecializedSm90ELi1EEENSB_IJNSC_ILi128EEENSB_IJNSC_ILi64EEEEEENSB_IJNSC_ILi32EEEEEEEEENS_6half_tESO_NSA_8TiledMMAINSA_8MMA_AtomIJNSA_4SM904GMMA25MMA_64x64x16_F32F16F16_SSILNSS_5MajorE1ELSU_1ELNSS_7ScaleInE1ELSV_1EEEEEENSA_6LayoutINSB_IJSE_SE_SE_EEENSB_IJNSC_ILi0EEES10_S10_EEEEENSB_IJNSA_10UnderscoreES13_S13_EEEEENS7_6detail26Sm90ImplicitGemmTileTraitsINSA_13SM90_TMA_LOADENSA_14ComposedLayoutINSA_7SwizzleILi3ELi4ELi3EEENSA_18smem_ptr_flag_bitsILi16EEENSY_INSB_IJNSB_IJSJ_SD_EEENSB_IJNSC_ILi8EEENSC_ILi4EEEEEENSB_IJSE_NSC_ILi18EEEEEEEEENSB_IJNSB_IJSE_NSC_ILi2048EEEEEENSB_IJSJ_NSC_ILi512EEEEEENSB_IJS10_NSC_ILi4096EEEEEEEEEEEEEvEENS17_INSA_30SM90_TMA_LOAD_IM2COL_MULTICASTENS19_IS1B_S1D_NSY_INSB_IJNSB_IJSJ_SE_EEES1H_S1J_EEENSB_IJNSB_IJSE_S10_EEES1O_NSB_IJS10_S1L_EEEEEEEEEEvEEEENS_8epilogue10collective6detail29Sm90TmaWarpSpecializedAdapterINS26_15DefaultEpilogueISO_NSB_IJlNSB_IJSE_lllEEES10_EEES2B_NS25_6thread17LinearCombinationISO_Li1EffLNS2C_9ScaleType4KindE0ELNS_15FloatRoundStyleE2ESO_EENS_4gemm15EpilogueDefaultEEEEEvvEEEEvNT_6ParamsE --------------------------
	.section	.nv.info._ZN7cutlass13device_kernelINS_4conv6kernel13ConvUniversalINS1_16ConvProblemShapeILNS1_8OperatorE2ELi3EEENS1_10collective14CollectiveConvINS1_46MainloopSm90TmaGmmaWarpSpecializedImplicitGemmILS5_2ELi18ELi3EN4cute5tupleIJNSA_1CILi2EEENSC_ILi1EEESE_EEENS1_36KernelImplicitTmaWarpSpecializedSm90ELi1EEENSB_IJNSC_ILi128EEENSB_IJNSC_ILi64EEEEEENSB_IJNSC_ILi32EEEEEEEEENS_6half_tESO_NSA_8TiledMMAINSA_8MMA_AtomIJNSA_4SM904GMMA25MMA_64x64x16_F32F16F16_SSILNSS_5MajorE1ELSU_1ELNSS_7ScaleInE1ELSV_1EEEEEENSA_6LayoutINSB_IJSE_SE_SE_EEENSB_IJNSC_ILi0EEES10_S10_EEEEENSB_IJNSA_10UnderscoreES13_S13_EEEEENS7_6detail26Sm90ImplicitGemmTileTraitsINSA_13SM90_TMA_LOADENSA_14ComposedLayoutINSA_7SwizzleILi3ELi4ELi3EEENSA_18smem_ptr_flag_bitsILi16EEENSY_INSB_IJNSB_IJSJ_SD_EEENSB_IJNSC_ILi8EEENSC_ILi4EEEEEENSB_IJSE_NSC_ILi18EEEEEEEEENSB_IJNSB_IJSE_NSC_ILi2048EEEEEENSB_IJSJ_NSC_ILi512EEEEEENSB_IJS10_NSC_ILi4096EEEEEEEEEEEEEvEENS17_INSA_30SM90_TMA_LOAD_IM2COL_MULTICASTENS19_IS1B_S1D_NSY_INSB_IJNSB_IJSJ_SE_EEES1H_S1J_EEENSB_IJNSB_IJSE_S10_EEES1O_NSB_IJS10_S1L_EEEEEEEEEEvEEEENS_8epilogue10collective6detail29Sm90TmaWarpSpecializedAdapterINS26_15DefaultEpilogueISO_NSB_IJlNSB_IJSE_lllEEES10_EEES2B_NS25_6thread17LinearCombinationISO_Li1EffLNS2C_9ScaleType4KindE0ELNS_15FloatRoundStyleE2ESO_EENS_4gemm15EpilogueDefaultEEEEEvvEEEEvNT_6ParamsE,"",@"SHT_CUDA_INFO"
	.sectionflags	@""
	.align	4


	//----- nvinfo : EIATTR_CUDA_API_VERSION
	.align		4
        /*0000*/ 	.byte	0x04, 0x37
        /*0002*/ 	.short	(.L_18 - .L_17)
.L_17:
        /*0004*/ 	.word	0x00000082


	//----- nvinfo : EIATTR_KPARAM_INFO
	.align		4
.L_18:
        /*0008*/ 	.byte	0x04, 0x17
        /*000a*/ 	.short	(.L_20 - .L_19)
.L_19:
        /*000c*/ 	.word	0x00000000
        /*0010*/ 	.short	0x0000
        /*0012*/ 	.short	0x0070
        /*0014*/ 	.byte	0x00, 0xf0, 0x01, 0x10


	//----- nvinfo : EIATTR_SPARSE_MMA_MASK
	.align		4
.L_20:
        /*0018*/ 	.byte	0x03, 0x50
        /*001a*/ 	.short	0x0000


	//----- nvinfo : EIATTR_MAXREG_COUNT
	.align		4
        /*001c*/ 	.byte	0x03, 0x1b
        /*001e*/ 	.short	0x00ff


	//----- nvinfo : EIATTR_NUM_BARRIERS
	.align		4
        /*0020*/ 	.byte	0x02, 0x4c
        /*0022*/ 	.byte	0x01
	.zero		1


	//----- nvinfo : EIATTR_MERCURY_ISA_VERSION
	.align		4
        /*0024*/ 	.byte	0x03, 0x5f
        /*0026*/ 	.short	0x0101


	//----- nvinfo : EIATTR_COOP_GROUP_MASK_REGIDS
	.align		4
        /*0028*/ 	.byte	0x04, 0x29
        /*002a*/ 	.short	(.L_22 - .L_21)


	//   ....[0]....
.L_21:
        /*002c*/ 	.word	0xffffffff


	//   ....[1]....
        /*0030*/ 	.word	0xffffffff


	//   ....[2]....
        /*0034*/ 	.word	0xffffffff


	//   ....[3]....
        /*0038*/ 	.word	0xffffffff


	//----- nvinfo : EIATTR_COOP_GROUP_INSTR_OFFSETS
	.align		4
.L_22:
        /*003c*/ 	.byte	0x04, 0x28
        /*003e*/ 	.short	(.L_24 - .L_23)


	//   ....[0]....
.L_23:
        /*0040*/ 	.word	0x00000070


	//   ....[1]....
        /*0044*/ 	.word	0x00000080


	//   ....[2]....
        /*0048*/ 	.word	0x00000140


	//   ....[3]....
        /*004c*/ 	.word	0x00000890


	//----- nvinfo : EIATTR_MBARRIER_INSTR_OFFSETS
	.align		4
.L_24:
        /*0050*/ 	.byte	0x04, 0x39
        /*0052*/ 	.short	(.L_26 - .L_25)


	//   ....[0]....
.L_25:
        /*0054*/ 	.word	0x00000310
        /*0058*/ 	.word	0x000000ff
        /*005c*/ 	.word	0x00036000
        /*0060*/ 	.short	0x0100
        /*0062*/ 	.byte	0x08
	.zero		1


	//   ....[1]....
        /*0064*/ 	.word	0x00000320
        /*0068*/ 	.word	0x000000ff
        /*006c*/ 	.word	0x00036090
        /*0070*/ 	.short	0x0100
        /*0072*/ 	.byte	0x08
	.zero		1


	//   ....[2]....
        /*0074*/ 	.word	0x00000330
        /*0078*/ 	.word	0x000000ff
        /*007c*/ 	.word	0x00036008
        /*0080*/ 	.short	0x0100
        /*0082*/ 	.byte	0x08
	.zero		1


	//   ....[3]....
        /*0084*/ 	.word	0x00000340
        /*0088*/ 	.word	0x000000ff
        /*008c*/ 	.word	0x00036098
        /*0090*/ 	.short	0x0100
        /*0092*/ 	.byte	0x08
	.zero		1


	//   ....[4]....
        /*0094*/ 	.word	0x00000350
        /*0098*/ 	.word	0x000000ff
        /*009c*/ 	.word	0x00036010
        /*00a0*/ 	.short	0x0100
        /*00a2*/ 	.byte	0x08
	.zero		1


	//   ....[5]....
        /*00a4*/ 	.word	0x00000360
        /*00a8*/ 	.word	0x000000ff
        /*00ac*/ 	.word	0x000360a0
        /*00b0*/ 	.short	0x0100
        /*00b2*/ 	.byte	0x08
	.zero		1


	//   ....[6]....
        /*00b4*/ 	.word	0x00000370
        /*00b8*/ 	.word	0x000000ff
        /*00bc*/ 	.word	0x00036018
        /*00c0*/ 	.short	0x0100
        /*00c2*/ 	.byte	0x08
	.zero		1


	//   ....[7]....
        /*00c4*/ 	.word	0x00000380
        /*00c8*/ 	.word	0x000000ff
        /*00cc*/ 	.word	0x000360a8
        /*00d0*/ 	.short	0x0100
        /*00d2*/ 	.byte	0x08
	.zero		1


	//   ....[8]....
        /*00d4*/ 	.word	0x00000390
        /*00d8*/ 	.word	0x000000ff
        /*00dc*/ 	.word	0x00036020
        /*00e0*/ 	.short	0x0100
        /*00e2*/ 	.byte	0x08
	.zero		1


	//   ....[9]....
        /*00e4*/ 	.word	0x000003a0
        /*00e8*/ 	.word	0x000000ff
        /*00ec*/ 	.word	0x000360b0
        /*00f0*/ 	.short	0x0100
        /*00f2*/ 	.byte	0x08
	.zero		1


	//   ....[10]....
        /*00f4*/ 	.word	0x000003b0
        /*00f8*/ 	.word	0x000000ff
        /*00fc*/ 	.word	0x00036028
        /*0100*/ 	.short	0x0100
        /*0102*/ 	.byte	0x08
	.zero		1


	//   ....[11]....
        /*0104*/ 	.word	0x000003c0
        /*0108*/ 	.word	0x000000ff
        /*010c*/ 	.word	0x000360b8
        /*0110*/ 	.short	0x0100
        /*0112*/ 	.byte	0x08
	.zero		1


	//   ....[12]....
        /*0114*/ 	.word	0x000003d0
        /*0118*/ 	.word	0x000000ff
        /*011c*/ 	.word	0x00036030
        /*0120*/ 	.short	0x0100
        /*0122*/ 	.byte	0x08
	.zero		1


	//   ....[13]....
        /*0124*/ 	.word	0x000003e0
        /*0128*/ 	.word	0x000000ff
        /*012c*/ 	.word	0x000360c0
        /*0130*/ 	.short	0x0100
        /*0132*/ 	.byte	0x08
	.zero		1


	//   ....[14]....
        /*0134*/ 	.word	0x000003f0
        /*0138*/ 	.word	0x000000ff
        /*013c*/ 	.word	0x00036038
        /*0140*/ 	.short	0x0100
        /*0142*/ 	.byte	0x08
	.zero		1


	//   ....[15]....
        /*0144*/ 	.word	0x00000400
        /*0148*/ 	.word	0x000000ff
        /*014c*/ 	.word	0x000360c8
        /*0150*/ 	.short	0x0100
        /*0152*/ 	.byte	0x08
	.zero		1


	//   ....[16]....
        /*0154*/ 	.word	0x00000410
        /*0158*/ 	.word	0x000000ff
        /*015c*/ 	.word	0x00036040
        /*0160*/ 	.short	0x0100
        /*0162*/ 	.byte	0x08
	.zero		1


	//   ....[17]....
        /*0164*/ 	.word	0x00000420
        /*0168*/ 	.word	0x000000ff
        /*016c*/ 	.word	0x000360d0
        /*0170*/ 	.short	0x0100
        /*0172*/ 	.byte	0x08
	.zero		1


	//   ....[18]....
        /*0174*/ 	.word	0x00000430
        /*0178*/ 	.word	0x000000ff
        /*017c*/ 	.word	0x00036048
        /*0180*/ 	.short	0x0100
        /*0182*/ 	.byte	0x08
	.zero		1


	//   ....[19]....
        /*0184*/ 	.word	0x00000440
        /*0188*/ 	.word	0x000000ff
        /*018c*/ 	.word	0x000360d8
        /*0190*/ 	.short	0x0100
        /*0192*/ 	.byte	0x08
	.zero		1


	//   ....[20]....
        /*0194*/ 	.word	0x00000450
        /*0198*/ 	.word	0x000000ff
        /*019c*/ 	.word	0x00036050
        /*01a0*/ 	.short	0x0100
        /*01a2*/ 	.byte	0x08
	.zero		1


	//   ....[21]....
        /*01a4*/ 	.word	0x00000460
        /*01a8*/ 	.word	0x000000ff
        /*01ac*/ 	.word	0x000360e0
        /*01b0*/ 	.short	0x0100
        /*01b2*/ 	.byte	0x08
	.zero		1


	//   ....[22]....
        /*01b4*/ 	.word	0x00000470
        /*01b8*/ 	.word	0x000000ff
        /*01bc*/ 	.word	0x00036058
        /*01c0*/ 	.short	0x0100
        /*01c2*/ 	.byte	0x08
	.zero		1


	//   ....[23]....
        /*01c4*/ 	.word	0x00000480
        /*01c8*/ 	.word	0x000000ff
        /*01cc*/ 	.word	0x000360e8
        /*01d0*/ 	.short	0x0100
        /*01d2*/ 	.byte	0x08
	.zero		1


	//   ....[24]....
        /*01d4*/ 	.word	0x00000490
        /*01d8*/ 	.word	0x000000ff
        /*01dc*/ 	.word	0x00036060
        /*01e0*/ 	.short	0x0100
        /*01e2*/ 	.byte	0x08
	.zero		1


	//   ....[25]....
        /*01e4*/ 	.word	0x000004a0
        /*01e8*/ 	.word	0x000000ff
        /*01ec*/ 	.word	0x000360f0
        /*01f0*/ 	.short	0x0100
        /*01f2*/ 	.byte	0x08
	.zero		1


	//   ....[26]....
        /*01f4*/ 	.word	0x000004b0
        /*01f8*/ 	.word	0x000000ff
        /*01fc*/ 	.word	0x00036068
        /*0200*/ 	.short	0x0100
        /*0202*/ 	.byte	0x08
	.zero		1


	//   ....[27]....
        /*0204*/ 	.word	0x000004c0
        /*0208*/ 	.word	0x000000ff
        /*020c*/ 	.word	0x000360f8
        /*0210*/ 	.short	0x0100
        /*0212*/ 	.byte	0x08
	.zero		1


	//   ....[28]....
        /*0214*/ 	.word	0x000004d0
        /*0218*/ 	.word	0x000000ff
        /*021c*/ 	.word	0x00036070
        /*0220*/ 	.short	0x0100
        /*0222*/ 	.byte	0x08
	.zero		1


	//   ....[29]....
        /*0224*/ 	.word	0x000004e0
        /*0228*/ 	.word	0x000000ff
        /*022c*/ 	.word	0x00036100
        /*0230*/ 	.short	0x0100
        /*0232*/ 	.byte	0x08
	.zero		1


	//   ....[30]....
        /*0234*/ 	.word	0x000004f0
        /*0238*/ 	.word	0x000000ff
        /*023c*/ 	.word	0x00036078
        /*0240*/ 	.short	0x0100
        /*0242*/ 	.byte	0x08
	.zero		1


	//   ....[31]....
        /*0244*/ 	.word	0x00000500
        /*0248*/ 	.word	0x000000ff
        /*024c*/ 	.word	0x00036108
        /*0250*/ 	.short	0x0100
        /*0252*/ 	.byte	0x08
	.zero		1


	//   ....[32]....
        /*0254*/ 	.word	0x00000510
        /*0258*/ 	.word	0x000000ff
        /*025c*/ 	.word	0x00036080
        /*0260*/ 	.short	0x0100
        /*0262*/ 	.byte	0x08
	.zero		1


	//   ....[33]....
        /*0264*/ 	.word	0x00000520
        /*0268*/ 	.word	0x000000ff
        /*026c*/ 	.word	0x00036110
        /*0270*/ 	.short	0x0100
        /*0272*/ 	.byte	0x08
	.zero		1


	//   ....[34]....
        /*0274*/ 	.word	0x00000530
        /*0278*/ 	.word	0x000000ff
        /*027c*/ 	.word	0x00036088
        /*0280*/ 	.short	0x0100
        /*0282*/ 	.byte	0x08
	.zero		1


	//   ....[35]....
        /*0284*/ 	.word	0x00000540
        /*0288*/ 	.word	0x000000ff
        /*028c*/ 	.word	0x00036118
        /*0290*/ 	.short	0x0100
        /*0292*/ 	.byte	0x08
	.zero		1


	//   ....[36]....
        /*0294*/ 	.word	0x00001420
        /*0298*/ 	.word	0x00000005
        /*029c*/ 	.word	0x00036000
        /*02a0*/ 	.short	0x010a
        /*02a2*/ 	.byte	0x3f
	.zero		1


	//   ....[37]....
        /*02a4*/ 	.word	0x00001750
        /*02a8*/ 	.word	0x00000007
        /*02ac*/ 	.word	0x00036000
        /*02b0*/ 	.short	0x010a
        /*02b2*/ 	.byte	0x3f
	.zero		1


	//   ....[38]....
        /*02b4*/ 	.word	0x00001950
        /*02b8*/ 	.word	0x00000007
        /*02bc*/ 	.word	0x00000000
        /*02c0*/ 	.short	0x0101
        /*02c2*/ 	.byte	0x3f
	.zero		1


	//   ....[39]....
        /*02c4*/ 	.word	0x00001c00
        /*02c8*/ 	.word	0x00000003
        /*02cc*/ 	.word	0x00000000
        /*02d0*/ 	.short	0x0101
        /*02d2*/ 	.byte	0x3f
	.zero		1


	//   ....[40]....
        /*02d4*/ 	.word	0x00006d70
        /*02d8*/ 	.word	0x00000008
        /*02dc*/ 	.word	0x00036090
        /*02e0*/ 	.short	0x010a
        /*02e2*/ 	.byte	0x3f
	.zero		1


	//   ....[41]....
        /*02e4*/ 	.word	0x000074c0
        /*02e8*/ 	.word	0x00000003
        /*02ec*/ 	.word	0x00000000
        /*02f0*/ 	.short	0x010a
        /*02f2*/ 	.byte	0x3f
	.zero		1


	//   ....[42]....
        /*02f4*/ 	.word	0x00007570
        /*02f8*/ 	.word	0x00000000
        /*02fc*/ 	.word	0x00000000
        /*0300*/ 	.short	0x010a
        /*0302*/ 	.byte	0x3f
	.zero		1


	//   ....[43]....
        /*0304*/ 	.word	0x00007620
        /*0308*/ 	.word	0x00000000
        /*030c*/ 	.word	0x00000000
        /*0310*/ 	.short	0x010a
        /*0312*/ 	.byte	0x3f
	.zero		1


	//   ....[44]....
        /*0314*/ 	.word	0x000076d0
        /*0318*/ 	.word	0x00000000
        /*031c*/ 	.word	0x00000000
        /*0320*/ 	.short	0x010a
        /*0322*/ 	.byte	0x3f
	.zero		1


	//   ....[45]....
        /*0324*/ 	.word	0x00007780
        /*0328*/ 	.word	0x00000000
        /*032c*/ 	.word	0x00000000
        /*0330*/ 	.short	0x010a
        /*0332*/ 	.byte	0x3f
	.zero		1


	//   ....[46]....
        /*0334*/ 	.word	0x00007830
        /*0338*/ 	.word	0x00000000
        /*033c*/ 	.word	0x00000000
        /*0340*/ 	.short	0x010a
        /*0342*/ 	.byte	0x3f
	.zero		1


	//   ....[47]....
        /*0344*/ 	.word	0x000078e0
        /*0348*/ 	.word	0x00000000
        /*034c*/ 	.word	0x00000000
        /*0350*/ 	.short	0x010a
        /*0352*/ 	.byte	0x3f
	.zero		1


	//   ....[48]....
        /*0354*/ 	.word	0x00007990
        /*0358*/ 	.word	0x00000000
        /*035c*/ 	.word	0x00000000
        /*0360*/ 	.short	0x010a
        /*0362*/ 	.byte	0x3f
	.zero		1


	//   ....[49]....
        /*0364*/ 	.word	0x00007a40
        /*0368*/ 	.word	0x00000000
        /*036c*/ 	.word	0x00000000
        /*0370*/ 	.short	0x010a
        /*0372*/ 	.byte	0x3f
	.zero		1


	//   ....[50]....
        /*0374*/ 	.word	0x00007af0
        /*0378*/ 	.word	0x00000000
        /*037c*/ 	.word	0x00000000
        /*0380*/ 	.short	0x010a
        /*0382*/ 	.byte	0x3f
	.zero		1


	//   ....[51]....
        /*0384*/ 	.word	0x00007ba0
        /*0388*/ 	.word	0x00000000
        /*038c*/ 	.word	0x00000000
        /*0390*/ 	.short	0x010a
        /*0392*/ 	.byte	0x3f
	.zero		1


	//   ....[52]....
        /*0394*/ 	.word	0x00007c50
        /*0398*/ 	.word	0x00000000
        /*039c*/ 	.word	0x00000000
        /*03a0*/ 	.short	0x010a
        /*03a2*/ 	.byte	0x3f
	.zero		1


	//   ....[53]....
        /*03a4*/ 	.word	0x00007d00
        /*03a8*/ 	.word	0x00000000
        /*03ac*/ 	.word	0x00000000
        /*03b0*/ 	.short	0x010a
        /*03b2*/ 	.byte	0x3f
	.zero		1


	//   ....[54]....
        /*03b4*/ 	.word	0x00007db0
        /*03b8*/ 	.word	0x00000000
        /*03bc*/ 	.word	0x00000000
        /*03c0*/ 	.short	0x010a
        /*03c2*/ 	.byte	0x3f
	.zero		1


	//   ....[55]....
        /*03c4*/ 	.word	0x00007e60
        /*03c8*/ 	.word	0x00000000
        /*03cc*/ 	.word	0x00000000
        /*03d0*/ 	.short	0x010a
        /*03d2*/ 	.byte	0x3f
	.zero		1


	//   ....[56]....
        /*03d4*/ 	.word	0x00007f10
        /*03d8*/ 	.word	0x00000000
        /*03dc*/ 	.word	0x00000000
        /*03e0*/ 	.short	0x010a
        /*03e2*/ 	.byte	0x3f
	.zero		1


	//   ....[57]....
        /*03e4*/ 	.word	0x00007fc0
        /*03e8*/ 	.word	0x00000000
        /*03ec*/ 	.word	0x00000000
        /*03f0*/ 	.short	0x010a
        /*03f2*/ 	.byte	0x3f
	.zero		1


	//   ....[58]....
        /*03f4*/ 	.word	0x00008070
        /*03f8*/ 	.word	0x00000009
        /*03fc*/ 	.word	0x00000000
        /*0400*/ 	.short	0x010a
        /*0402*/ 	.byte	0x3f
	.zero		1


	//----- nvinfo : EIATTR_NUM_MBARRIERS
	.align		4
.L_26:
        /*0404*/ 	.byte	0x03, 0x38
        /*0406*/ 	.short	0x0024


	//----- nvinfo : EIATTR_EXIT_INSTR_OFFSETS
	.align		4
        /*0408*/ 	.byte	0x04, 0x1c
        /*040a*/ 	.short	(.L_28 - .L_27)


	//   ....[0]....
.L_27:
        /*040c*/ 	.word	0x00001150


	//   ....[1]....
        /*0410*/ 	.word	0x00001de0


	//   ....[2]....
        /*0414*/ 	.word	0x00001ec0


	//   ....[3]....
        /*0418*/ 	.word	0x00001fb0


	//   ....[4]....
        /*041c*/ 	.word	0x000055f0


	//   ....[5]....
        /*0420*/ 	.word	0x00005620


	//   ....[6]....
        /*0424*/ 	.word	0x00006b20


	//   ....[7]....
        /*0428*/ 	.word	0x00006b50


	//   ....[8]....
        /*042c*/ 	.word	0x00006b70


	//   ....[9]....
        /*0430*/ 	.word	0x000073b0


	//   ....[10]....
        /*0434*/ 	.word	0x000080a0


	//----- nvinfo : EIATTR_MAX_THREADS
	.align		4
.L_28:
        /*0438*/ 	.byte	0x04, 0x05
        /*043a*/ 	.short	(.L_30 - .L_29)
.L_29:
        /*043c*/ 	.word	0x00000100
        /*0440*/ 	.word	0x00000001
        /*0444*/ 	.word	0x00000001


	//----- nvinfo : EIATTR_CRS_STACK_SIZE
	.align		4
.L_30:
        /*0448*/ 	.byte	0x04, 0x1e
        /*044a*/ 	.short	(.L_32 - .L_31)
.L_31:
        /*044c*/ 	.word	0x00000000


	//----- nvinfo : EIATTR_CBANK_PARAM_SIZE
	.align		4
.L_32:
        /*0450*/ 	.byte	0x03, 0x19
        /*0452*/ 	.short	0x0470


	//----- nvinfo : EIATTR_PARAM_CBANK
	.align		4
        /*0454*/ 	.byte	0x04, 0x0a
        /*0456*/ 	.short	(.L_34 - .L_33)
	.align		4
.L_33:
        /*0458*/ 	.word	index@(.nv.constant0._ZN7cutlass13device_kernelINS_4conv6kernel13ConvUniversalINS1_16ConvProblemShapeILNS1_8OperatorE2ELi3EEENS1_10collective14CollectiveConvINS1_46MainloopSm90TmaGmmaWarpSpecializedImplicitGemmILS5_2ELi18ELi3EN4cute5tupleIJNSA_1CILi2EEENSC_ILi1EEESE_EEENS1_36KernelImplicitTmaWarpSpecializedSm90ELi1EEENSB_IJNSC_ILi128EEENSB_IJNSC_ILi64EEEEEENSB_IJNSC_ILi32EEEEEEEEENS_6half_tESO_NSA_8TiledMMAINSA_8MMA_AtomIJNSA_4SM904GMMA25MMA_64x64x16_F32F16F16_SSILNSS_5MajorE1ELSU_1ELNSS_7ScaleInE1ELSV_1EEEEEENSA_6LayoutINSB_IJSE_SE_SE_EEENSB_IJNSC_ILi0EEES10_S10_EEEEENSB_IJNSA_10UnderscoreES13_S13_EEEEENS7_6detail26Sm90ImplicitGemmTileTraitsINSA_13SM90_TMA_LOADENSA_14ComposedLayoutINSA_7SwizzleILi3ELi4ELi3EEENSA_18smem_ptr_flag_bitsILi16EEENSY_INSB_IJNSB_IJSJ_SD_EEENSB_IJNSC_ILi8EEENSC_ILi4EEEEEENSB_IJSE_NSC_ILi18EEEEEEEEENSB_IJNSB_IJSE_NSC_ILi2048EEEEEENSB_IJSJ_NSC_ILi512EEEEEENSB_IJS10_NSC_ILi4096EEEEEEEEEEEEEvEENS17_INSA_30SM90_TMA_LOAD_IM2COL_MULTICASTENS19_IS1B_S1D_NSY_INSB_IJNSB_IJSJ_SE_EEES1H_S1J_EEENSB_IJNSB_IJSE_S10_EEES1O_NSB_IJS10_S1L_EEEEEEEEEEvEEEENS_8epilogue10collective6detail29Sm90TmaWarpSpecializedAdapterINS26_15DefaultEpilogueISO_NSB_IJlNSB_IJSE_lllEEES10_EEES2B_NS25_6thread17LinearCombinationISO_Li1EffLNS2C_9ScaleType4KindE0ELNS_15FloatRoundStyleE2ESO_EENS_4gemm15EpilogueDefaultEEEEEvvEEEEvNT_6ParamsE)
        /*045c*/ 	.short	0x0210
        /*045e*/ 	.short	0x0470


	//----- nvinfo : EIATTR_SW_WAR
	.align		4
.L_34:
        /*0460*/ 	.byte	0x04, 0x36
        /*0462*/ 	.short	(.L_36 - .L_35)
.L_35:
        /*0464*/ 	.word	0x00000008
.L_36:


//--------------------- .nv.callgraph             --------------------------
	.section	.nv.callgraph,"",@"SHT_CUDA_CALLGRAPH"
	.align	4
	.sectionentsize	8
	.align		4
        /*0000*/ 	.word	0x00000000
	.align		4
        /*0004*/ 	.word	0xffffffff
	.align		4
        /*0008*/ 	.word	0x00000000
	.align		4
        /*000c*/ 	.word	0xfffffffe
	.align		4
        /*0010*/ 	.word	0x00000000
	.align		4
        /*0014*/ 	.word	0xfffffffd
	.align		4
        /*0018*/ 	.word	0x00000000
	.align		4
        /*001c*/ 	.word	0xfffffffc


//--------------------- .nv.constant4             --------------------------
	.section	.nv.constant4,"a",@progbits
	.align	8
	.align		8
.nv.constant4:
        /*0000*/ 	.dword	_ZN39_INTERNAL_00442fa8_4_k_cu_96ebc042_28624cuda3std3__45__cpo5beginE
	.align		8
        /*0008*/ 	.dword	_ZN39_INTERNAL_00442fa8_4_k_cu_96ebc042_28624cuda3std3__45__cpo3endE
	.align		8
        /*0010*/ 	.dword	_ZN39_INTERNAL_00442fa8_4_k_cu_96ebc042_28624cuda3std3__45__cpo6cbeginE
	.align		8
        /*0018*/ 	.dword	_ZN39_INTERNAL_00442fa8_4_k_cu_96ebc042_28624cuda3std3__45__cpo4cendE
	.align		8
        /*0020*/ 	.dword	_ZN39_INTERNAL_00442fa8_4_k_cu_96ebc042_28624cuda3std3__441_GLOBAL__N__00442fa8_4_k_cu_96ebc042_28626ignoreE
	.align		8
        /*0028*/ 	.dword	_ZN39_INTERNAL_00442fa8_4_k_cu_96ebc042_28624cuda3std3__419piecewise_constructE
	.align		8
        /*0030*/ 	.dword	_ZN39_INTERNAL_00442fa8_4_k_cu_96ebc042_28624cuda3std3__48in_placeE
	.align		8
        /*0038*/ 	.dword	_ZN39_INTERNAL_00442fa8_4_k_cu_96ebc042_28624cuda3std6ranges3__45__cpo4swapE
	.align		8
        /*0040*/ 	.dword	_ZN39_INTERNAL_00442fa8_4_k_cu_96ebc042_28624cuda3std6ranges3__45__cpo9iter_moveE
	.align		8
        /*0048*/ 	.dword	_ZN39_INTERNAL_00442fa8_4_k_cu_96ebc042_28624cute7productE
	.align		8
        /*0050*/ 	.dword	_ZN39_INTERNAL_00442fa8_4_k_cu_96ebc042_28624cute1_E


//--------------------- .text._ZN7cutlass13device_kernelINS_4conv6kernel13ConvUniversalINS1_16ConvProblemShapeILNS1_8OperatorE2ELi3EEENS1_10collective14CollectiveConvINS1_46MainloopSm90TmaGmmaWarpSpecializedImplicitGemmILS5_2ELi18ELi3EN4cute5tupleIJNSA_1CILi2EEENSC_ILi1EEESE_EEENS1_36KernelImplicitTmaWarpSpecializedSm90ELi1EEENSB_IJNSC_ILi128EEENSB_IJNSC_ILi64EEEEEENSB_IJNSC_ILi32EEEEEEEEENS_6half_tESO_NSA_8TiledMMAINSA_8MMA_AtomIJNSA_4SM904GMMA25MMA_64x64x16_F32F16F16_SSILNSS_5MajorE1ELSU_1ELNSS_7ScaleInE1ELSV_1EEEEEENSA_6LayoutINSB_IJSE_SE_SE_EEENSB_IJNSC_ILi0EEES10_S10_EEEEENSB_IJNSA_10UnderscoreES13_S13_EEEEENS7_6detail26Sm90ImplicitGemmTileTraitsINSA_13SM90_TMA_LOADENSA_14ComposedLayoutINSA_7SwizzleILi3ELi4ELi3EEENSA_18smem_ptr_flag_bitsILi16EEENSY_INSB_IJNSB_IJSJ_SD_EEENSB_IJNSC_ILi8EEENSC_ILi4EEEEEENSB_IJSE_NSC_ILi18EEEEEEEEENSB_IJNSB_IJSE_NSC_ILi2048EEEEEENSB_IJSJ_NSC_ILi512EEEEEENSB_IJS10_NSC_ILi4096EEEEEEEEEEEEEvEENS17_INSA_30SM90_TMA_LOAD_IM2COL_MULTICASTENS19_IS1B_S1D_NSY_INSB_IJNSB_IJSJ_SE_EEES1H_S1J_EEENSB_IJNSB_IJSE_S10_EEES1O_NSB_IJS10_S1L_EEEEEEEEEEvEEEENS_8epilogue10collective6detail29Sm90TmaWarpSpecializedAdapterINS26_15DefaultEpilogueISO_NSB_IJlNSB_IJSE_lllEEES10_EEES2B_NS25_6thread17LinearCombinationISO_Li1EffLNS2C_9ScaleType4KindE0ELNS_15FloatRoundStyleE2ESO_EENS_4gemm15EpilogueDefaultEEEEEvvEEEEvNT_6ParamsE --------------------------
	.section	.text._ZN7cutlass13device_kernelINS_4conv6kernel13ConvUniversalINS1_16ConvProblemShapeILNS1_8OperatorE2ELi3EEENS1_10collective14CollectiveConvINS1_46MainloopSm90TmaGmmaWarpSpecializedImplicitGemmILS5_2ELi18ELi3EN4cute5tupleIJNSA_1CILi2EEENSC_ILi1EEESE_EEENS1_36KernelImplicitTmaWarpSpecializedSm90ELi1EEENSB_IJNSC_ILi128EEENSB_IJNSC_ILi64EEEEEENSB_IJNSC_ILi32EEEEEEEEENS_6half_tESO_NSA_8TiledMMAINSA_8MMA_AtomIJNSA_4SM904GMMA25MMA_64x64x16_F32F16F16_SSILNSS_5MajorE1ELSU_1ELNSS_7ScaleInE1ELSV_1EEEEEENSA_6LayoutINSB_IJSE_SE_SE_EEENSB_IJNSC_ILi0EEES10_S10_EEEEENSB_IJNSA_10UnderscoreES13_S13_EEEEENS7_6detail26Sm90ImplicitGemmTileTraitsINSA_13SM90_TMA_LOADENSA_14ComposedLayoutINSA_7SwizzleILi3ELi4ELi3EEENSA_18smem_ptr_flag_bitsILi16EEENSY_INSB_IJNSB_IJSJ_SD_EEENSB_IJNSC_ILi8EEENSC_ILi4EEEEEENSB_IJSE_NSC_ILi18EEEEEEEEENSB_IJNSB_IJSE_NSC_ILi2048EEEEEENSB_IJSJ_NSC_ILi512EEEEEENSB_IJS10_NSC_ILi4096EEEEEEEEEEEEEvEENS17_INSA_30SM90_TMA_LOAD_IM2COL_MULTICASTENS19_IS1B_S1D_NSY_INSB_IJNSB_IJSJ_SE_EEES1H_S1J_EEENSB_IJNSB_IJSE_S10_EEES1O_NSB_IJS10_S1L_EEEEEEEEEEvEEEENS_8epilogue10collective6detail29Sm90TmaWarpSpecializedAdapterINS26_15DefaultEpilogueISO_NSB_IJlNSB_IJSE_lllEEES10_EEES2B_NS25_6thread17LinearCombinationISO_Li1EffLNS2C_9ScaleType4KindE0ELNS_15FloatRoundStyleE2ESO_EENS_4gemm15EpilogueDefaultEEEEEvvEEEEvNT_6ParamsE,"ax",@progbits
	.align	128
.text._ZN7cutlass13device_kernelINS_4conv6kernel13ConvUniversalINS1_16ConvProblemShapeILNS1_8OperatorE2ELi3EEENS1_10collective14CollectiveConvINS1_46MainloopSm90TmaGmmaWarpSpecializedImplicitGemmILS5_2ELi18ELi3EN4cute5tupleIJNSA_1CILi2EEENSC_ILi1EEESE_EEENS1_36KernelImplicitTmaWarpSpecializedSm90ELi1EEENSB_IJNSC_ILi128EEENSB_IJNSC_ILi64EEEEEENSB_IJNSC_ILi32EEEEEEEEENS_6half_tESO_NSA_8TiledMMAINSA_8MMA_AtomIJNSA_4SM904GMMA25MMA_64x64x16_F32F16F16_SSILNSS_5MajorE1ELSU_1ELNSS_7ScaleInE1ELSV_1EEEEEENSA_6LayoutINSB_IJSE_SE_SE_EEENSB_IJNSC_ILi0EEES10_S10_EEEEENSB_IJNSA_10UnderscoreES13_S13_EEEEENS7_6detail26Sm90ImplicitGemmTileTraitsINSA_13SM90_TMA_LOADENSA_14ComposedLayoutINSA_7SwizzleILi3ELi4ELi3EEENSA_18smem_ptr_flag_bitsILi16EEENSY_INSB_IJNSB_IJSJ_SD_EEENSB_IJNSC_ILi8EEENSC_ILi4EEEEEENSB_IJSE_NSC_ILi18EEEEEEEEENSB_IJNSB_IJSE_NSC_ILi2048EEEEEENSB_IJSJ_NSC_ILi512EEEEEENSB_IJS10_NSC_ILi4096EEEEEEEEEEEEEvEENS17_INSA_30SM90_TMA_LOAD_IM2COL_MULTICASTENS19_IS1B_S1D_NSY_INSB_IJNSB_IJSJ_SE_EEES1H_S1J_EEENSB_IJNSB_IJSE_S10_EEES1O_NSB_IJS10_S1L_EEEEEEEEEEvEEEENS_8epilogue10collective6detail29Sm90TmaWarpSpecializedAdapterINS26_15DefaultEpilogueISO_NSB_IJlNSB_IJSE_lllEEES10_EEES2B_NS25_6thread17LinearCombinationISO_Li1EffLNS2C_9ScaleType4KindE0ELNS_15FloatRoundStyleE2ESO_EENS_4gemm15EpilogueDefaultEEEEEvvEEEEvNT_6ParamsE:
        .type           _ZN7cutlass13device_kernelINS_4conv6kernel13ConvUniversalINS1_16ConvProblemShapeILNS1_8OperatorE2ELi3EEENS1_10collective14CollectiveConvINS1_46MainloopSm90TmaGmmaWarpSpecializedImplicitGemmILS5_2ELi18ELi3EN4cute5tupleIJNSA_1CILi2EEENSC_ILi1EEESE_EEENS1_36KernelImplicitTmaWarpSpecializedSm90ELi1EEENSB_IJNSC_ILi128EEENSB_IJNSC_ILi64EEEEEENSB_IJNSC_ILi32EEEEEEEEENS_6half_tESO_NSA_8TiledMMAINSA_8MMA_AtomIJNSA_4SM904GMMA25MMA_64x64x16_F32F16F16_SSILNSS_5MajorE1ELSU_1ELNSS_7ScaleInE1ELSV_1EEEEEENSA_6LayoutINSB_IJSE_SE_SE_EEENSB_IJNSC_ILi0EEES10_S10_EEEEENSB_IJNSA_10UnderscoreES13_S13_EEEEENS7_6detail26Sm90ImplicitGemmTileTraitsINSA_13SM90_TMA_LOADENSA_14ComposedLayoutINSA_7SwizzleILi3ELi4ELi3EEENSA_18smem_ptr_flag_bitsILi16EEENSY_INSB_IJNSB_IJSJ_SD_EEENSB_IJNSC_ILi8EEENSC_ILi4EEEEEENSB_IJSE_NSC_ILi18EEEEEEEEENSB_IJNSB_IJSE_NSC_ILi2048EEEEEENSB_IJSJ_NSC_ILi512EEEEEENSB_IJS10_NSC_ILi4096EEEEEEEEEEEEEvEENS17_INSA_30SM90_TMA_LOAD_IM2COL_MULTICASTENS19_IS1B_S1D_NSY_INSB_IJNSB_IJSJ_SE_EEES1H_S1J_EEENSB_IJNSB_IJSE_S10_EEES1O_NSB_IJS10_S1L_EEEEEEEEEEvEEEENS_8epilogue10collective6detail29Sm90TmaWarpSpecializedAdapterINS26_15DefaultEpilogueISO_NSB_IJlNSB_IJSE_lllEEES10_EEES2B_NS25_6thread17LinearCombinationISO_Li1EffLNS2C_9ScaleType4KindE0ELNS_15FloatRoundStyleE2ESO_EENS_4gemm15EpilogueDefaultEEEEEvvEEEEvNT_6ParamsE,@function
        .size           _ZN7cutlass13device_kernelINS_4conv6kernel13ConvUniversalINS1_16ConvProblemShapeILNS1_8OperatorE2ELi3EEENS1_10collective14CollectiveConvINS1_46MainloopSm90TmaGmmaWarpSpecializedImplicitGemmILS5_2ELi18ELi3EN4cute5tupleIJNSA_1CILi2EEENSC_ILi1EEESE_EEENS1_36KernelImplicitTmaWarpSpecializedSm90ELi1EEENSB_IJNSC_ILi128EEENSB_IJNSC_ILi64EEEEEENSB_IJNSC_ILi32EEEEEEEEENS_6half_tESO_NSA_8TiledMMAINSA_8MMA_AtomIJNSA_4SM904GMMA25MMA_64x64x16_F32F16F16_SSILNSS_5MajorE1ELSU_1ELNSS_7ScaleInE1ELSV_1EEEEEENSA_6LayoutINSB_IJSE_SE_SE_EEENSB_IJNSC_ILi0EEES10_S10_EEEEENSB_IJNSA_10UnderscoreES13_S13_EEEEENS7_6detail26Sm90ImplicitGemmTileTraitsINSA_13SM90_TMA_LOADENSA_14ComposedLayoutINSA_7SwizzleILi3ELi4ELi3EEENSA_18smem_ptr_flag_bitsILi16EEENSY_INSB_IJNSB_IJSJ_SD_EEENSB_IJNSC_ILi8EEENSC_ILi4EEEEEENSB_IJSE_NSC_ILi18EEEEEEEEENSB_IJNSB_IJSE_NSC_ILi2048EEEEEENSB_IJSJ_NSC_ILi512EEEEEENSB_IJS10_NSC_ILi4096EEEEEEEEEEEEEvEENS17_INSA_30SM90_TMA_LOAD_IM2COL_MULTICASTENS19_IS1B_S1D_NSY_INSB_IJNSB_IJSJ_SE_EEES1H_S1J_EEENSB_IJNSB_IJSE_S10_EEES1O_NSB_IJS10_S1L_EEEEEEEEEEvEEEENS_8epilogue10collective6detail29Sm90TmaWarpSpecializedAdapterINS26_15DefaultEpilogueISO_NSB_IJlNSB_IJSE_lllEEES10_EEES2B_NS25_6thread17LinearCombinationISO_Li1EffLNS2C_9ScaleType4KindE0ELNS_15FloatRoundStyleE2ESO_EENS_4gemm15EpilogueDefaultEEEEEvvEEEEvNT_6ParamsE,(.L_x_176 - _ZN7cutlass13device_kernelINS_4conv6kernel13ConvUniversalINS1_16ConvProblemShapeILNS1_8OperatorE2ELi3EEENS1_10collective14CollectiveConvINS1_46MainloopSm90TmaGmmaWarpSpecializedImplicitGemmILS5_2ELi18ELi3EN4cute5tupleIJNSA_1CILi2EEENSC_ILi1EEESE_EEENS1_36KernelImplicitTmaWarpSpecializedSm90ELi1EEENSB_IJNSC_ILi128EEENSB_IJNSC_ILi64EEEEEENSB_IJNSC_ILi32EEEEEEEEENS_6half_tESO_NSA_8TiledMMAINSA_8MMA_AtomIJNSA_4SM904GMMA25MMA_64x64x16_F32F16F16_SSILNSS_5MajorE1ELSU_1ELNSS_7ScaleInE1ELSV_1EEEEEENSA_6LayoutINSB_IJSE_SE_SE_EEENSB_IJNSC_ILi0EEES10_S10_EEEEENSB_IJNSA_10UnderscoreES13_S13_EEEEENS7_6detail26Sm90ImplicitGemmTileTraitsINSA_13SM90_TMA_LOADENSA_14ComposedLayoutINSA_7SwizzleILi3ELi4ELi3EEENSA_18smem_ptr_flag_bitsILi16EEENSY_INSB_IJNSB_IJSJ_SD_EEENSB_IJNSC_ILi8EEENSC_ILi4EEEEEENSB_IJSE_NSC_ILi18EEEEEEEEENSB_IJNSB_IJSE_NSC_ILi2048EEEEEENSB_IJSJ_NSC_ILi512EEEEEENSB_IJS10_NSC_ILi4096EEEEEEEEEEEEEvEENS17_INSA_30SM90_TMA_LOAD_IM2COL_MULTICASTENS19_IS1B_S1D_NSY_INSB_IJNSB_IJSJ_SE_EEES1H_S1J_EEENSB_IJNSB_IJSE_S10_EEES1O_NSB_IJS10_S1L_EEEEEEEEEEvEEEENS_8epilogue10collective6detail29Sm90TmaWarpSpecializedAdapterINS26_15DefaultEpilogueISO_NSB_IJlNSB_IJSE_lllEEES10_EEES2B_NS25_6thread17LinearCombinationISO_Li1EffLNS2C_9ScaleType4KindE0ELNS_15FloatRoundStyleE2ESO_EENS_4gemm15EpilogueDefaultEEEEEvvEEEEvNT_6ParamsE)
        .other          _ZN7cutlass13device_kernelINS_4conv6kernel13ConvUniversalINS1_16ConvProblemShapeILNS1_8OperatorE2ELi3EEENS1_10collective14CollectiveConvINS1_46MainloopSm90TmaGmmaWarpSpecializedImplicitGemmILS5_2ELi18ELi3EN4cute5tupleIJNSA_1CILi2EEENSC_ILi1EEESE_EEENS1_36KernelImplicitTmaWarpSpecializedSm90ELi1EEENSB_IJNSC_ILi128EEENSB_IJNSC_ILi64EEEEEENSB_IJNSC_ILi32EEEEEEEEENS_6half_tESO_NSA_8TiledMMAINSA_8MMA_AtomIJNSA_4SM904GMMA25MMA_64x64x16_F32F16F16_SSILNSS_5MajorE1ELSU_1ELNSS_7ScaleInE1ELSV_1EEEEEENSA_6LayoutINSB_IJSE_SE_SE_EEENSB_IJNSC_ILi0EEES10_S10_EEEEENSB_IJNSA_10UnderscoreES13_S13_EEEEENS7_6detail26Sm90ImplicitGemmTileTraitsINSA_13SM90_TMA_LOADENSA_14ComposedLayoutINSA_7SwizzleILi3ELi4ELi3EEENSA_18smem_ptr_flag_bitsILi16EEENSY_INSB_IJNSB_IJSJ_SD_EEENSB_IJNSC_ILi8EEENSC_ILi4EEEEEENSB_IJSE_NSC_ILi18EEEEEEEEENSB_IJNSB_IJSE_NSC_ILi2048EEEEEENSB_IJSJ_NSC_ILi512EEEEEENSB_IJS10_NSC_ILi4096EEEEEEEEEEEEEvEENS17_INSA_30SM90_TMA_LOAD_IM2COL_MULTICASTENS19_IS1B_S1D_NSY_INSB_IJNSB_IJSJ_SE_EEES1H_S1J_EEENSB_IJNSB_IJSE_S10_EEES1O_NSB_IJS10_S1L_EEEEEEEEEEvEEEENS_8epilogue10collective6detail29Sm90TmaWarpSpecializedAdapterINS26_15DefaultEpilogueISO_NSB_IJlNSB_IJSE_lllEEES10_EEES2B_NS25_6thread17LinearCombinationISO_Li1EffLNS2C_9ScaleType4KindE0ELNS_15FloatRoundStyleE2ESO_EENS_4gemm15EpilogueDefaultEEEEEvvEEEEvNT_6ParamsE,@"STO_CUDA_ENTRY STV_DEFAULT"
_ZN7cutlass13device_kernelINS_4conv6kernel13ConvUniversalINS1_16ConvProblemShapeILNS1_8OperatorE2ELi3EEENS1_10collective14CollectiveConvINS1_46MainloopSm90TmaGmmaWarpSpecializedImplicitGemmILS5_2ELi18ELi3EN4cute5tupleIJNSA_1CILi2EEENSC_ILi1EEESE_EEENS1_36KernelImplicitTmaWarpSpecializedSm90ELi1EEENSB_IJNSC_ILi128EEENSB_IJNSC_ILi64EEEEEENSB_IJNSC_ILi32EEEEEEEEENS_6half_tESO_NSA_8TiledMMAINSA_8MMA_AtomIJNSA_4SM904GMMA25MMA_64x64x16_F32F16F16_SSILNSS_5MajorE1ELSU_1ELNSS_7ScaleInE1ELSV_1EEEEEENSA_6LayoutINSB_IJSE_SE_SE_EEENSB_IJNSC_ILi0EEES10_S10_EEEEENSB_IJNSA_10UnderscoreES13_S13_EEEEENS7_6detail26Sm90ImplicitGemmTileTraitsINSA_13SM90_TMA_LOADENSA_14ComposedLayoutINSA_7SwizzleILi3ELi4ELi3EEENSA_18smem_ptr_flag_bitsILi16EEENSY_INSB_IJNSB_IJSJ_SD_EEENSB_IJNSC_ILi8EEENSC_ILi4EEEEEENSB_IJSE_NSC_ILi18EEEEEEEEENSB_IJNSB_IJSE_NSC_ILi2048EEEEEENSB_IJSJ_NSC_ILi512EEEEEENSB_IJS10_NSC_ILi4096EEEEEEEEEEEEEvEENS17_INSA_30SM90_TMA_LOAD_IM2COL_MULTICASTENS19_IS1B_S1D_NSY_INSB_IJNSB_IJSJ_SE_EEES1H_S1J_EEENSB_IJNSB_IJSE_S10_EEES1O_NSB_IJS10_S1L_EEEEEEEEEEvEEEENS_8epilogue10collective6detail29Sm90TmaWarpSpecializedAdapterINS26_15DefaultEpilogueISO_NSB_IJlNSB_IJSE_lllEEES10_EEES2B_NS25_6thread17LinearCombinationISO_Li1EffLNS2C_9ScaleType4KindE0ELNS_15FloatRoundStyleE2ESO_EENS_4gemm15EpilogueDefaultEEEEEvvEEEEvNT_6ParamsE:
[----:B------:R-:W-:Y:S01]  /*0000*/  LDC R1, c[0x0][0x28] ;  /* 0x00000a00ff017b82 */ /* 0x000fe20000000800 */
[----:B------:R-:W0:Y:S01]  /*0010*/  S2R R5, SR_TID.X ;  /* 0x0000000000057919 */ /* 0x000e220000002100 */
[----:B------:R-:W-:Y:S01]  /*0020*/  ELECT P0, URZ, PT ;  /* 0x00000000003f782f */ /* 0x000fe20003800000 */
[----:B------:R-:W-:Y:S01]  /*0030*/  BSSY B0, `(.L_x_0) ;  /* 0x0000010000007945 */ /* 0x000fe20003800000 */
[----:B------:R-:W1:Y:S01]  /*0040*/  S2R R4, SR_CTAID.X ;  /* 0x0000000000047919 */ /* 0x000e620000002500 */
[--C-:B0-----:R-:W-:Y:S02]  /*0050*/  SHF.R.U32.HI R0, RZ, 0x5, R5.reuse ;  /* 0x00000005ff007819 */ /* 0x101fe40000011605 */
[----:B------:R-:W-:-:S03]  /*0060*/  SHF.R.U32.HI R6, RZ, 0x7, R5 ;  /* 0x00000007ff067819 */ /* 0x000fc60000011605 */
[----:B------:R-:W0:Y:S04]  /*0070*/  SHFL.IDX PT, R2, R0, RZ, 0x1f ;  /* 0x00001fff00027589 */ /* 0x000e2800000e0000 */
[----:B------:R-:W2:Y:S01]  /*0080*/  SHFL.IDX PT, R6, R6, RZ, 0x1f ;  /* 0x00001fff06067589 */ /* 0x000ea200000e0000 */
[----:B0-----:R-:W-:-:S13]  /*0090*/  ISETP.NE.OR P0, PT, R2, RZ, !P0 ;  /* 0x000000ff0200720c */ /* 0x001fda0004705670 */
[----:B-12---:R-:W-:Y:S05]  /*00a0*/  @P0 BRA `(.L_x_1) ;  /* 0x0000000000200947 */ /* 0x006fea0003800000 */
[----:B------:R-:W-:Y:S02]  /*00b0*/  ULDC.64 UR4, c[0x0][0x198] ;  /* 0x0000660000047ab9 */ /* 0x000fe40000000a00 */
[----:B------:R-:W-:Y:S02]  /*00c0*/  UIADD3 UR6, UP0, UR4, 0xf0, URZ ;  /* 0x000000f004067890 */ /* 0x000fe4000ff1e03f */
[----:B------:R-:W-:Y:S02]  /*00d0*/  UIADD3 UR4, UP1, UR4, 0x1f0, URZ ;  /* 0x000001f004047890 */ /* 0x000fe4000ff3e03f */
[----:B------:R-:W-:Y:S02]  /*00e0*/  UIADD3.X UR7, URZ, UR5, URZ, UP0, !UPT ;  /* 0x000000053f077290 */ /* 0x000fe400087fe43f */
[----:B------:R-:W-:-:S07]  /*00f0*/  UIADD3.X UR5, URZ, UR5, URZ, UP1, !UPT ;  /* 0x000000053f057290 */ /* 0x000fce0008ffe43f */
[----:B------:R0:W-:Y:S02]  /*0100*/  UTMACCTL.PF [UR6] ;  /* 0x00000000060079b9 */ /* 0x0001e40008040000 */
[----:B------:R0:W-:Y:S02]  /*0110*/  UTMACCTL.PF [UR4] ;  /* 0x00000000040079b9 */ /* 0x0001e40008040000 */
[----:B0-----:R-:W-:Y:S01]  /*0120*/  NOP ;  /* 0x0000000000007918 */ /* 0x001fe20000000000 */
.L_x_1:
[----:B------:R-:W-:Y:S05]  /*0130*/  BSYNC B0 ;  /* 0x0000000000007941 */ /* 0x000fea0003800000 */
.L_x_0:
[----:B------:R-:W0:Y:S01]  /*0140*/  SHFL.IDX PT, R0, R0, RZ, 0x1f ;  /* 0x00001fff00007589 */ /* 0x000e2200000e0000 */
[----:B------:R-:W-:Y:S02]  /*0150*/  SHF.R.S32.HI R8, RZ, 0x1f, R5 ;  /* 0x0000001fff087819 */ /* 0x000fe40000011405 */
[----:B------:R-:W-:Y:S01]  /*0160*/  I2FP.F32.U32 R10, R4 ;  /* 0x00000004000a7245 */ /* 0x000fe20000201000 */
[----:B------:R-:W1:Y:S01]  /*0170*/  S2R R95, SR_CTAID.Y ;  /* 0x00000000005f7919 */ /* 0x000e620000002600 */
[----:B------:R-:W-:-:S04]  /*0180*/  LEA.HI R8, R8, R5, RZ, 0x7 ;  /* 0x0000000508087211 */ /* 0x000fc800078f38ff */
[----:B------:R-:W-:-:S05]  /*0190*/  LOP3.LUT R8, R8, 0xffffff80, RZ, 0xc0, !PT ;  /* 0xffffff8008087812 */ /* 0x000fca00078ec0ff */
[----:B------:R-:W-:-:S05]  /*01a0*/  IMAD.IADD R7, R5, 0x1, -R8 ;  /* 0x0000000105077824 */ /* 0x000fca00078e0a08 */
[----:B------:R-:W-:-:S04]  /*01b0*/  SHF.R.S32.HI R8, RZ, 0x1f, R7 ;  /* 0x0000001fff087819 */ /* 0x000fc80000011407 */
[----:B------:R-:W-:Y:S02]  /*01c0*/  LEA.HI R8, R8, R7, RZ, 0x3 ;  /* 0x0000000708087211 */ /* 0x000fe400078f18ff */
[----:B0-----:R-:W-:Y:S02]  /*01d0*/  ISETP.NE.AND P0, PT, R0, RZ, PT ;  /* 0x000000ff0000720c */ /* 0x001fe40003f05270 */
[--C-:B------:R-:W-:Y:S02]  /*01e0*/  SHF.R.S32.HI R3, RZ, 0x3, R8.reuse ;  /* 0x00000003ff037819 */ /* 0x100fe40000011408 */
[----:B------:R-:W-:Y:S02]  /*01f0*/  SHF.R.S32.HI R8, RZ, 0x1f, R8 ;  /* 0x0000001fff087819 */ /* 0x000fe40000011408 */
[----:B------:R-:W-:-:S07]  /*0200*/  SHF.R.S32.HI R9, RZ, 0x1f, R0 ;  /* 0x0000001fff097819 */ /* 0x000fce0000011400 */
[----:B-1----:R-:W-:Y:S05]  /*0210*/  @P0 BRA `(.L_x_2) ;  /* 0x0000000000d40947 */ /* 0x002fea0003800000 */
[----:B------:R-:W-:Y:S01]  /*0220*/  ELECT P0, URZ, PT ;  /* 0x00000000003f782f */ /* 0x000fe20003800000 */
[----:B------:R-:W-:-:S12]  /*0230*/  BSSY B0, `(.L_x_2) ;  /* 0x0000033000007945 */ /* 0x000fd80003800000 */
[----:B------:R-:W-:Y:S05]  /*0240*/  @!P0 BRA `(.L_x_3) ;  /* 0x0000000000c48947 */ /* 0x000fea0003800000 */
[----:B------:R-:W0:Y:S01]  /*0250*/  S2UR UR8, SR_CgaCtaId ;  /* 0x00000000000879c3 */ /* 0x000e220000008800 */
[----:B------:R-:W-:Y:S01]  /*0260*/  UMOV UR4, 0x400 ;  /* 0x0000040000047882 */ /* 0x000fe20000000000 */
[----:B------:R-:W-:Y:S01]  /*0270*/  UMOV UR5, 0x1 ;  /* 0x0000000100057882 */ /* 0x000fe20000000000 */
[----:B------:R-:W-:Y:S02]  /*0280*/  UMOV UR6, 0x2 ;  /* 0x0000000200067882 */ /* 0x000fe40000000000 */
[----:B------:R-:W-:-:S04]  /*0290*/  UIADD3 UR6, -UR6, 0x100000, URZ ;  /* 0x0010000006067890 */ /* 0x000fc8000fffe13f */
[----:B------:R-:W-:Y:S02]  /*02a0*/  USHF.L.U32 UR7, UR6, 0xb, URZ ;  /* 0x0000000b06077899 */ /* 0x000fe4000800063f */
[----:B------:R-:W-:Y:S02]  /*02b0*/  USHF.L.U32 UR6, UR6, 0x1, URZ ;  /* 0x0000000106067899 */ /* 0x000fe4000800063f */
[----:B0-----:R-:W-:Y:S02]  /*02c0*/  ULEA UR8, UR8, UR4, 0x18 ;  /* 0x0000000408087291 */ /* 0x001fe4000f8ec03f */
[----:B------:R-:W-:-:S04]  /*02d0*/  UIADD3 UR4, -UR5, 0x100000, URZ ;  /* 0x0010000005047890 */ /* 0x000fc8000fffe13f */
[----:B------:R-:W-:Y:S02]  /*02e0*/  USHF.L.U32 UR5, UR4, 0xb, URZ ;  /* 0x0000000b04057899 */ /* 0x000fe4000800063f */
[----:B------:R-:W-:Y:S01]  /*02f0*/  USHF.L.U32 UR4, UR4, 0x1, URZ ;  /* 0x0000000104047899 */ /* 0x000fe2000800063f */
[----:B------:R-:W0:Y:S11]  /*0300*/  FENCE.VIEW.ASYNC.S ;  /* 0x00000000000073c6 */ /* 0x000e360000000000 */
[----:B0-----:R0:W1:Y:S01]  /*0310*/  SYNCS.EXCH.64 URZ, [UR8+0x36000], UR4 ;  /* 0x03600004083f75b2 */ /* 0x0010620008000100 */
[----:B------:R0:W2:Y:S01]  /*0320*/  SYNCS.EXCH.64 URZ, [UR8+0x36090], UR6 ;  /* 0x03609006083f75b2 */ /* 0x0000a20008000100 */
[----:B------:R0:W3:Y:S01]  /*0330*/  SYNCS.EXCH.64 URZ, [UR8+0x36008], UR4 ;  /* 0x03600804083f75b2 */ /* 0x0000e20008000100 */
[----:B------:R0:W4:Y:S01]  /*0340*/  SYNCS.EXCH.64 URZ, [UR8+0x36098], UR6 ;  /* 0x03609806083f75b2 */ /* 0x0001220008000100 */
[----:B------:R0:W0:Y:S01]  /*0350*/  SYNCS.EXCH.64 URZ, [UR8+0x36010], UR4 ;  /* 0x03601004083f75b2 */ /* 0x0000220008000100 */
        /* <DEDUP_REMOVED lines=31> */
[----:B-1234-:R-:W-:Y:S01]  /*0550*/  NOP ;  /* 0x0000000000007918 */ /* 0x01efe20000000000 */
.L_x_3:
[----:B0-----:R-:W-:Y:S05]  /*0560*/  BSYNC B0 ;  /* 0x0000000000007941 */ /* 0x001fea0003800000 */
.L_x_2:
[----:B------:R-:W-:Y:S01]  /*0570*/  ULDC UR4, c[0x0][0x150] ;  /* 0x0000540000047ab9 */ /* 0x000fe20000000800 */
[----:B------:R-:W-:Y:S01]  /*0580*/  LEA.HI R8, R8, R3, RZ, 0x2 ;  /* 0x0000000308087211 */ /* 0x000fe200078f10ff */
[----:B------:R-:W-:Y:S01]  /*0590*/  FMUL R10, R10, UR4 ;  /* 0x000000040a0a7c20 */ /* 0x000fe20008400000 */
[----:B------:R-:W-:Y:S01]  /*05a0*/  LEA.HI R9, R9, R0, RZ, 0x2 ;  /* 0x0000000009097211 */ /* 0x000fe200078f10ff */
[----:B------:R-:W-:Y:S01]  /*05b0*/  ULDC UR4, c[0x0][0x154] ;  /* 0x0000550000047ab9 */ /* 0x000fe20000000800 */
[----:B------:R-:W-:Y:S01]  /*05c0*/  LOP3.LUT R8, R8, 0xfffffffc, RZ, 0xc0, !PT ;  /* 0xfffffffc08087812 */ /* 0x000fe200078ec0ff */
[----:B------:R-:W0:Y:S01]  /*05d0*/  LDC R12, c[0x0][0x140] ;  /* 0x00005000ff0c7b82 */ /* 0x000e220000000800 */
[----:B------:R-:W-:Y:S01]  /*05e0*/  LOP3.LUT R9, R9, 0x3ffffffc, RZ, 0xc0, !PT ;  /* 0x3ffffffc09097812 */ /* 0x000fe200078ec0ff */
[----:B------:R-:W1:Y:S01]  /*05f0*/  F2I.U32.TRUNC.NTZ R10, R10 ;  /* 0x0000000a000a7305 */ /* 0x000e62000020f000 */
[----:B------:R-:W-:Y:S01]  /*0600*/  LOP3.LUT P0, RZ, R7, 0x7, RZ, 0xc0, !PT ;  /* 0x0000000707ff7812 */ /* 0x000fe2000780c0ff */
[----:B------:R-:W-:Y:S01]  /*0610*/  IMAD.IADD R8, R3, 0x1, -R8 ;  /* 0x0000000103087824 */ /* 0x000fe200078e0a08 */
[----:B------:R-:W-:Y:S01]  /*0620*/  I2FP.F32.U32 R3, R95 ;  /* 0x0000005f00037245 */ /* 0x000fe20000201000 */
[----:B------:R-:W-:Y:S01]  /*0630*/  IMAD.IADD R9, R0, 0x1, -R9 ;  /* 0x0000000100097824 */ /* 0x000fe200078e0a09 */
[----:B------:R-:W-:Y:S01]  /*0640*/  ISETP.NE.AND P3, PT, R6, 0x1, PT ;  /* 0x000000010600780c */ /* 0x000fe20003f65270 */
[----:B------:R-:W-:Y:S01]  /*0650*/  NOP ;  /* 0x0000000000007918 */ /* 0x000fe20000000000 */
[----:B------:R-:W-:Y:S01]  /*0660*/  NOP ;  /* 0x0000000000007918 */ /* 0x000fe20000000000 */
[----:B------:R-:W-:-:S02]  /*0670*/  IMAD R8, R9, 0x4, R8 ;  /* 0x0000000409087824 */ /* 0x000fc400078e0208 */
[----:B------:R-:W-:Y:S01]  /*0680*/  FMUL R11, R3, UR4 ;  /* 0x00000004030b7c20 */ /* 0x000fe20008400000 */
[----:B------:R-:W-:Y:S02]  /*0690*/  ULDC UR4, c[0x0][0x144] ;  /* 0x0000510000047ab9 */ /* 0x000fe40000000800 */
[----:B------:R-:W-:Y:S01]  /*06a0*/  LEA.HI R0, R8, R8, RZ, 0x1 ;  /* 0x0000000808007211 */ /* 0x000fe200078f08ff */
[----:B-1----:R-:W-:Y:S02]  /*06b0*/  IMAD.MOV R9, RZ, RZ, -R10 ;  /* 0x000000ffff097224 */ /* 0x002fe400078e0a0a */
[----:B------:R-:W1:Y:S01]  /*06c0*/  F2I.U32.TRUNC.NTZ R11, R11 ;  /* 0x0000000b000b7305 */ /* 0x000e62000020f000 */
[----:B------:R-:W-:Y:S01]  /*06d0*/  LOP3.LUT R3, R0, 0xfffffffe, RZ, 0xc0, !PT ;  /* 0xfffffffe00037812 */ /* 0x000fe200078ec0ff */
[----:B------:R-:W-:Y:S01]  /*06e0*/  IMAD R0, R9, UR4, R4 ;  /* 0x0000000409007c24 */ /* 0x000fe2000f8e0204 */
[----:B------:R-:W-:Y:S01]  /*06f0*/  ULDC UR4, c[0x0][0x148] ;  /* 0x0000520000047ab9 */ /* 0x000fe20000000800 */
[----:B------:R-:W-:Y:S01]  /*0700*/  IMAD.SHL.U32 R9, R8, 0x4, RZ ;  /* 0x0000000408097824 */ /* 0x000fe200078e00ff */
[----:B0-----:R-:W-:Y:S01]  /*0710*/  ISETP.EQ.U32.AND P1, PT, R12, 0x1, PT ;  /* 0x000000010c00780c */ /* 0x001fe20003f22070 */
[----:B------:R-:W-:-:S05]  /*0720*/  IMAD.IADD R3, R8, 0x1, -R3 ;  /* 0x0000000108037824 */ /* 0x000fca00078e0a03 */
[----:B------:R-:W-:Y:S02]  /*0730*/  ISETP.NE.AND P4, PT, R3, R0, PT ;  /* 0x000000000300720c */ /* 0x000fe40003f85270 */
[----:B------:R-:W-:Y:S01]  /*0740*/  SHF.R.S32.HI R3, RZ, 0x1f, R2 ;  /* 0x0000001fff037819 */ /* 0x000fe20000011402 */
[----:B-1----:R-:W-:Y:S01]  /*0750*/  IMAD.MOV R10, RZ, RZ, -R11 ;  /* 0x000000ffff0a7224 */ /* 0x002fe200078e0a0b */
[----:B------:R-:W-:Y:S02]  /*0760*/  LOP3.LUT R0, R8, 0xc, R9, 0x78, !PT ;  /* 0x0000000c08007812 */ /* 0x000fe400078e7809 */
[----:B------:R-:W-:Y:S01]  /*0770*/  LEA.HI R3, R3, R2, RZ, 0x2 ;  /* 0x0000000203037211 */ /* 0x000fe200078f10ff */
[----:B------:R-:W-:Y:S01]  /*0780*/  IMAD R9, R10, UR4, R95 ;  /* 0x000000040a097c24 */ /* 0x000fe2000f8e025f */
[----:B------:R-:W-:Y:S02]  /*0790*/  ISETP.LT.U32.AND P0, PT, R0, 0x2, !P0 ;  /* 0x000000020000780c */ /* 0x000fe40004701070 */
[----:B------:R-:W-:-:S03]  /*07a0*/  LOP3.LUT R3, R3, 0xfffffffc, RZ, 0xc0, !PT ;  /* 0xfffffffc03037812 */ /* 0x000fc600078ec0ff */
[----:B------:R-:W-:Y:S02]  /*07b0*/  @P4 LEA.HI R8, R0, R0, RZ, 0x1 ;  /* 0x0000000000084211 */ /* 0x000fe400078f08ff */
[----:B------:R-:W-:Y:S02]  /*07c0*/  IMAD.IADD R11, R2, 0x1, -R3 ;  /* 0x00000001020b7824 */ /* 0x000fe400078e0a03 */
[----:B------:R-:W-:Y:S01]  /*07d0*/  @P4 SHF.R.S32.HI R8, RZ, 0x1, R8 ;  /* 0x00000001ff084819 */ /* 0x000fe20000011408 */
[----:B------:R-:W-:Y:S02]  /*07e0*/  IMAD.MOV.U32 R3, RZ, RZ, 0x1 ;  /* 0x00000001ff037424 */ /* 0x000fe400078e00ff */
[----:B------:R-:W-:Y:S02]  /*07f0*/  LOP3.LUT P2, RZ, R6, R11, RZ, 0xfc, !PT ;  /* 0x0000000b06ff7212 */ /* 0x000fe4000784fcff */
[----:B------:R-:W-:Y:S02]  /*0800*/  @P4 ISETP.NE.AND P5, PT, R8, R9, PT ;  /* 0x000000090800420c */ /* 0x000fe40003fa5270 */
[----:B------:R-:W-:-:S02]  /*0810*/  SEL R2, RZ, 0x1, P2 ;  /* 0x00000001ff027807 */ /* 0x000fc40001000000 */
[----:B------:R-:W-:Y:S02]  /*0820*/  SEL R8, RZ, 0x1, !P0 ;  /* 0x00000001ff087807 */ /* 0x000fe40004000000 */
[----:B------:R-:W-:Y:S02]  /*0830*/  @P4 SEL R3, RZ, 0x1, P5 ;  /* 0x00000001ff034807 */ /* 0x000fe40002800000 */
[----:B------:R-:W-:Y:S02]  /*0840*/  SEL R2, R2, 0x2, P3 ;  /* 0x0000000202027807 */ /* 0x000fe40001800000 */
[----:B------:R-:W-:Y:S01]  /*0850*/  LOP3.LUT R3, R3, R8, RZ, 0xc0, !PT ;  /* 0x0000000803037212 */ /* 0x000fe200078ec0ff */
[----:B------:R-:W-:Y:S06]  /*0860*/  @!P1 BRA `(.L_x_4) ;  /* 0x0000000000089947 */ /* 0x000fec0003800000 */
[----:B------:R-:W-:Y:S01]  /*0870*/  UCGABAR_ARV ;  /* 0x00000000000079c7 */ /* 0x000fe20008000000 */
[----:B------:R-:W-:Y:S05]  /*0880*/  BRA `(.L_x_5) ;  /* 0x0000000000047947 */ /* 0x000fea0003800000 */
.L_x_4:
[----:B------:R-:W-:Y:S01]  /*0890*/  NOP ;  /* 0x0000000000007918 */ /* 0x000fe20000000000 */
.L_x_5:
[----:B------:R-:W-:Y:S01]  /*08a0*/  ULDC.64 UR4, c[0x0][0x618] ;  /* 0x0001860000047ab9 */ /* 0x000fe20000000a00 */
[----:B------:R-:W-:Y:S01]  /*08b0*/  ULDC.64 UR12, c[0x0][0x208] ;  /* 0x00008200000c7ab9 */ /* 0x000fe20000000a00 */
[----:B------:R-:W-:-:S04]  /*08c0*/  ISETP.NE.U32.AND P0, PT, RZ, UR4, PT ;  /* 0x00000004ff007c0c */ /* 0x000fc8000bf05070 */
[----:B------:R-:W-:-:S13]  /*08d0*/  ISETP.NE.AND.EX P0, PT, RZ, UR5, PT, P0 ;  /* 0x00000005ff007c0c */ /* 0x000fda000bf05300 */
[----:B------:R-:W-:Y:S05]  /*08e0*/  @!P0 BRA `(.L_x_6) ;  /* 0x00000000001c8947 */ /* 0x000fea0003800000 */
[----:B------:R-:W0:Y:S02]  /*08f0*/  LDC.64 R8, c[0x0][0x618] ;  /* 0x00018600ff087b82 */ /* 0x000e240000000a00 */
[----:B0-----:R-:W2:Y:S02]  /*0900*/  LDG.E.64 R8, desc[UR12][R8.64] ;  /* 0x0000000c08087981 */ /* 0x001ea4000c1e1b00 */
[----:B--2---:R-:W-:-:S04]  /*0910*/  ISETP.NE.U32.AND P0, PT, R8, RZ, PT ;  /* 0x000000ff0800720c */ /* 0x004fc80003f05070 */
[----:B------:R-:W-:-:S13]  /*0920*/  ISETP.NE.AND.EX P0, PT, R9, RZ, PT, P0 ;  /* 0x000000ff0900720c */ /* 0x000fda0003f05300 */
[----:B------:R-:W-:Y:S05]  /*0930*/  @!P0 BRA `(.L_x_6) ;  /* 0x0000000000088947 */ /* 0x000fea0003800000 */
[----:B------:R0:W5:Y:S01]  /*0940*/  LD.E R90, desc[UR12][R8.64] ;  /* 0x0000000c085a7980 */ /* 0x000162000c101900 */
[----:B------:R-:W-:Y:S05]  /*0950*/  BRA `(.L_x_7) ;  /* 0x0000000000207947 */ /* 0x000fea0003800000 */
.L_x_6:
[----:B------:R-:W-:Y:S02]  /*0960*/  ULDC.64 UR4, c[0x0][0x608] ;  /* 0x0001820000047ab9 */ /* 0x000fe40000000a00 */
[----:B------:R-:W-:-:S04]  /*0970*/  ISETP.NE.U32.AND P0, PT, RZ, UR4, PT ;  /* 0x00000004ff007c0c */ /* 0x000fc8000bf05070 */
[----:B------:R-:W-:-:S13]  /*0980*/  ISETP.NE.AND.EX P0, PT, RZ, UR5, PT, P0 ;  /* 0x00000005ff007c0c */ /* 0x000fda000bf05300 */
[----:B------:R-:W-:Y:S05]  /*0990*/  @!P0 BRA `(.L_x_8) ;  /* 0x00000000000c8947 */ /* 0x000fea0003800000 */
[----:B------:R-:W0:Y:S02]  /*09a0*/  LDC.64 R90, c[0x0][0x608] ;  /* 0x00018200ff5a7b82 */ /* 0x000e240000000a00 */
[----:B0-----:R1:W5:Y:S01]  /*09b0*/  LDG.E R90, desc[UR12][R90.64] ;  /* 0x0000000c5a5a7981 */ /* 0x001362000c1e1900 */
[----:B------:R-:W-:Y:S05]  /*09c0*/  BRA `(.L_x_7) ;  /* 0x0000000000047947 */ /* 0x000fea0003800000 */
.L_x_8:
[----:B------:R-:W2:Y:S02]  /*09d0*/  LDC R90, c[0x0][0x600] ;  /* 0x00018000ff5a7b82 */ /* 0x000ea40000000800 */
.L_x_7:
[----:B------:R-:W-:Y:S02]  /*09e0*/  ULDC.64 UR4, c[0x0][0x620] ;  /* 0x0001880000047ab9 */ /* 0x000fe40000000a00 */
[----:B------:R-:W-:-:S04]  /*09f0*/  ISETP.NE.U32.AND P0, PT, RZ, UR4, PT ;  /* 0x00000004ff007c0c */ /* 0x000fc8000bf05070 */
[----:B------:R-:W-:-:S13]  /*0a00*/  ISETP.NE.AND.EX P0, PT, RZ, UR5, PT, P0 ;  /* 0x00000005ff007c0c */ /* 0x000fda000bf05300 */
[----:B------:R-:W-:Y:S05]  /*0a10*/  @!P0 BRA `(.L_x_9) ;  /* 0x00000000001c8947 */ /* 0x000fea0003800000 */
[----:B0-----:R-:W0:Y:S02]  /*0a20*/  LDC.64 R8, c[0x0][0x620] ;  /* 0x00018800ff087b82 */ /* 0x001e240000000a00 */
[----:B0-----:R-:W3:Y:S02]  /*0a30*/  LDG.E.64 R8, desc[UR12][R8.64] ;  /* 0x0000000c08087981 */ /* 0x001ee4000c1e1b00 */
[----:B---3--:R-:W-:-:S04]  /*0a40*/  ISETP.NE.U32.AND P0, PT, R8, RZ, PT ;  /* 0x000000ff0800720c */ /* 0x008fc80003f05070 */
[----:B------:R-:W-:-:S13]  /*0a50*/  ISETP.NE.AND.EX P0, PT, R9, RZ, PT, P0 ;  /* 0x000000ff0900720c */ /* 0x000fda0003f05300 */
[----:B------:R-:W-:Y:S05]  /*0a60*/  @!P0 BRA `(.L_x_9) ;  /* 0x0000000000088947 */ /* 0x000fea0003800000 */
[----:B------:R0:W5:Y:S01]  /*0a70*/  LD.E R89, desc[UR12][R8.64] ;  /* 0x0000000c08597980 */ /* 0x000162000c101900 */
[----:B------:R-:W-:Y:S05]  /*0a80*/  BRA `(.L_x_10) ;  /* 0x0000000000207947 */ /* 0x000fea0003800000 */
.L_x_9:
[----:B------:R-:W-:Y:S02]  /*0a90*/  ULDC.64 UR4, c[0x0][0x610] ;  /* 0x0001840000047ab9 */ /* 0x000fe40000000a00 */
[----:B------:R-:W-:-:S04]  /*0aa0*/  ISETP.NE.U32.AND P0, PT, RZ, UR4, PT ;  /* 0x00000004ff007c0c */ /* 0x000fc8000bf05070 */
[----:B------:R-:W-:-:S13]  /*0ab0*/  ISETP.NE.AND.EX P0, PT, RZ, UR5, PT, P0 ;  /* 0x00000005ff007c0c */ /* 0x000fda000bf05300 */
[----:B------:R-:W-:Y:S05]  /*0ac0*/  @!P0 BRA `(.L_x_11) ;  /* 0x00000000000c8947 */ /* 0x000fea0003800000 */
[----:B0-----:R-:W0:Y:S02]  /*0ad0*/  LDC.64 R8, c[0x0][0x610] ;  /* 0x00018400ff087b82 */ /* 0x001e240000000a00 */
[----:B0-----:R3:W5:Y:S01]  /*0ae0*/  LDG.E R89, desc[UR12][R8.64] ;  /* 0x0000000c08597981 */ /* 0x001762000c1e1900 */
[----:B------:R-:W-:Y:S05]  /*0af0*/  BRA `(.L_x_10) ;  /* 0x0000000000047947 */ /* 0x000fea0003800000 */
.L_x_11:
[----:B------:R-:W4:Y:S02]  /*0b00*/  LDC R89, c[0x0][0x604] ;  /* 0x00018100ff597b82 */ /* 0x000f240000000800 */
.L_x_10:
[----:B0--3--:R-:W0:Y:S08]  /*0b10*/  LDC R8, c[0x0][0x4d8] ;  /* 0x00013600ff087b82 */ /* 0x009e300000000800 */
[----:B-1----:R-:W1:Y:S01]  /*0b20*/  LDC R91, c[0x0][0x4dc] ;  /* 0x00013700ff5b7b82 */ /* 0x002e620000000800 */
[----:B0-----:R-:W-:-:S05]  /*0b30*/  VIADD R8, R8, 0x3f ;  /* 0x0000003f08087836 */ /* 0x001fca0000000000 */
[----:B------:R-:W-:Y:S02]  /*0b40*/  SHF.R.S32.HI R9, RZ, 0x1f, R8 ;  /* 0x0000001fff097819 */ /* 0x000fe40000011408 */
[----:B-1----:R-:W-:Y:S02]  /*0b50*/  IABS R18, R91 ;  /* 0x0000005b00127213 */ /* 0x002fe40000000000 */
[----:B------:R-:W-:-:S04]  /*0b60*/  LEA.HI R9, R9, R8, RZ, 0x6 ;  /* 0x0000000809097211 */ /* 0x000fc800078f30ff */
[----:B------:R-:W-:-:S04]  /*0b70*/  SHF.R.S32.HI R10, RZ, 0x6, R9 ;  /* 0x00000006ff0a7819 */ /* 0x000fc80000011409 */
[-C--:B------:R-:W-:Y:S02]  /*0b80*/  IABS R16, R10.reuse ;  /* 0x0000000a00107213 */ /* 0x080fe40000000000 */
[----:B------:R-:W-:Y:S02]  /*0b90*/  IABS R14, R10 ;  /* 0x0000000a000e7213 */ /* 0x000fe40000000000 */
[----:B------:R-:W0:Y:S03]  /*0ba0*/  I2F.RP R12, R16 ;  /* 0x00000010000c7306 */ /* 0x000e260000209400 */
[----:B------:R-:W-:-:S05]  /*0bb0*/  IMAD.MOV R15, RZ, RZ, -R14 ;  /* 0x000000ffff0f7224 */ /* 0x000fca00078e0a0e */
[----:B0-----:R-:W0:Y:S02]  /*0bc0*/  MUFU.RCP R12, R12 ;  /* 0x0000000c000c7308 */ /* 0x001e240000001000 */
[----:B0-----:R-:W-:Y:S01]  /*0bd0*/  VIADD R8, R12, 0xffffffe ;  /* 0x0ffffffe0c087836 */ /* 0x001fe20000000000 */
[----:B------:R-:W-:-:S05]  /*0be0*/  IABS R12, R95 ;  /* 0x0000005f000c7213 */ /* 0x000fca0000000000 */
[----:B------:R0:W1:Y:S02]  /*0bf0*/  F2I.FTZ.U32.TRUNC.NTZ R9, R8 ;  /* 0x0000000800097305 */ /* 0x000064000021f000 */
[----:B0-----:R-:W-:Y:S02]  /*0c00*/  IMAD.MOV.U32 R8, RZ, RZ, RZ ;  /* 0x000000ffff087224 */ /* 0x001fe400078e00ff */
[----:B-1----:R-:W-:-:S04]  /*0c10*/  IMAD.MOV R13, RZ, RZ, -R9 ;  /* 0x000000ffff0d7224 */ /* 0x002fc800078e0a09 */
[----:B------:R-:W-:-:S04]  /*0c20*/  IMAD R13, R13, R16, RZ ;  /* 0x000000100d0d7224 */ /* 0x000fc800078e02ff */
[----:B------:R-:W-:Y:S02]  /*0c30*/  IMAD.HI.U32 R9, R9, R13, R8 ;  /* 0x0000000d09097227 */ /* 0x000fe400078e0008 */
[----:B------:R-:W0:Y:S04]  /*0c40*/  I2F.RP R13, R18 ;  /* 0x00000012000d7306 */ /* 0x000e280000209400 */
[----:B------:R-:W-:-:S04]  /*0c50*/  IMAD.HI.U32 R8, R9, R12, RZ ;  /* 0x0000000c09087227 */ /* 0x000fc800078e00ff */
[----:B------:R-:W-:Y:S01]  /*0c60*/  IMAD R9, R8, R15, R12 ;  /* 0x0000000f08097224 */ /* 0x000fe200078e020c */
[----:B------:R-:W-:-:S04]  /*0c70*/  LOP3.LUT R12, R95, R10, RZ, 0x3c, !PT ;  /* 0x0000000a5f0c7212 */ /* 0x000fc800078e3cff */
[----:B------:R-:W-:Y:S01]  /*0c80*/  ISETP.GT.U32.AND P2, PT, R16, R9, PT ;  /* 0x000000091000720c */ /* 0x000fe20003f44070 */
[----:B0-----:R-:W0:Y:S01]  /*0c90*/  MUFU.RCP R13, R13 ;  /* 0x0000000d000d7308 */ /* 0x001e220000001000 */
[----:B------:R-:W-:-:S11]  /*0ca0*/  ISETP.GE.AND P3, PT, R12, RZ, PT ;  /* 0x000000ff0c00720c */ /* 0x000fd60003f66270 */
[----:B------:R-:W-:Y:S02]  /*0cb0*/  @!P2 IMAD.IADD R9, R9, 0x1, -R16 ;  /* 0x000000010909a824 */ /* 0x000fe400078e0a10 */
[----:B------:R-:W-:Y:S01]  /*0cc0*/  @!P2 VIADD R8, R8, 0x1 ;  /* 0x000000010808a836 */ /* 0x000fe20000000000 */
[----:B------:R-:W-:Y:S02]  /*0cd0*/  ISETP.NE.AND P2, PT, R10, RZ, PT ;  /* 0x000000ff0a00720c */ /* 0x000fe40003f45270 */
[----:B------:R-:W-:Y:S01]  /*0ce0*/  ISETP.GE.U32.AND P0, PT, R9, R16, PT ;  /* 0x000000100900720c */ /* 0x000fe20003f06070 */
[----:B0-----:R-:W-:Y:S01]  /*0cf0*/  VIADD R14, R13, 0xffffffe ;  /* 0x0ffffffe0d0e7836 */ /* 0x001fe20000000000 */
[----:B------:R-:W0:Y:S03]  /*0d00*/  LDC R16, c[0x0][0x4e0] ;  /* 0x00013800ff107b82 */ /* 0x000e260000000800 */
[----:B------:R-:W1:Y:S08]  /*0d10*/  F2I.FTZ.U32.TRUNC.NTZ R9, R14 ;  /* 0x0000000e00097305 */ /* 0x000e70000021f000 */
[----:B------:R-:W-:-:S04]  /*0d20*/  @P0 VIADD R8, R8, 0x1 ;  /* 0x0000000108080836 */ /* 0x000fc80000000000 */
[----:B------:R-:W-:Y:S02]  /*0d30*/  IMAD.MOV.U32 R20, RZ, RZ, R8 ;  /* 0x000000ffff147224 */ /* 0x000fe400078e0008 */
[----:B------:R-:W-:Y:S02]  /*0d40*/  IMAD.MOV.U32 R8, RZ, RZ, RZ ;  /* 0x000000ffff087224 */ /* 0x000fe400078e00ff */
[--C-:B-1----:R-:W-:Y:S02]  /*0d50*/  IMAD.MOV R13, RZ, RZ, -R9.reuse ;  /* 0x000000ffff0d7224 */ /* 0x102fe400078e0a09 */
[----:B------:R-:W-:Y:S01]  /*0d60*/  @!P3 IMAD.MOV R20, RZ, RZ, -R20 ;  /* 0x000000ffff14b224 */ /* 0x000fe200078e0a14 */
[----:B------:R-:W-:Y:S01]  /*0d70*/  @!P2 LOP3.LUT R20, RZ, R10, RZ, 0x33, !PT ;  /* 0x0000000aff14a212 */ /* 0x000fe200078e33ff */
[----:B------:R-:W-:Y:S01]  /*0d80*/  IMAD R13, R13, R18, RZ ;  /* 0x000000120d0d7224 */ /* 0x000fe200078e02ff */
[----:B0-----:R-:W-:Y:S02]  /*0d90*/  IABS R15, R16 ;  /* 0x00000010000f7213 */ /* 0x001fe40000000000 */
[----:B------:R-:W-:Y:S01]  /*0da0*/  IABS R12, R20 ;  /* 0x00000014000c7213 */ /* 0x000fe20000000000 */
[----:B------:R-:W-:-:S02]  /*0db0*/  IMAD.HI.U32 R8, R9, R13, R8 ;  /* 0x0000000d09087227 */ /* 0x000fc400078e0008 */
[----:B------:R-:W0:Y:S02]  /*0dc0*/  I2F.RP R13, R15 ;  /* 0x0000000f000d7306 */ /* 0x000e240000209400 */
[----:B------:R-:W-:-:S04]  /*0dd0*/  IMAD.MOV.U32 R9, RZ, RZ, R12 ;  /* 0x000000ffff097224 */ /* 0x000fc800078e000c */
[----:B------:R-:W-:-:S04]  /*0de0*/  IMAD.HI.U32 R8, R8, R9, RZ ;  /* 0x0000000908087227 */ /* 0x000fc800078e00ff */
[----:B------:R-:W-:-:S04]  /*0df0*/  IMAD.MOV R12, RZ, RZ, -R8 ;  /* 0x000000ffff0c7224 */ /* 0x000fc800078e0a08 */
[----:B------:R-:W-:Y:S01]  /*0e00*/  IMAD R9, R18, R12, R9 ;  /* 0x0000000c12097224 */ /* 0x000fe200078e0209 */
[----:B0-----:R-:W0:Y:S01]  /*0e10*/  MUFU.RCP R13, R13 ;  /* 0x0000000d000d7308 */ /* 0x001e220000001000 */
[----:B------:R-:W-:-:S03]  /*0e20*/  LOP3.LUT R12, R20, R91, RZ, 0x3c, !PT ;  /* 0x0000005b140c7212 */ /* 0x000fc600078e3cff */
[----:B------:R-:W-:Y:S02]  /*0e30*/  ISETP.GT.U32.AND P2, PT, R18, R9, PT ;  /* 0x000000091200720c */ /* 0x000fe40003f44070 */
[----:B------:R-:W-:-:S11]  /*0e40*/  ISETP.GE.AND P3, PT, R12, RZ, PT ;  /* 0x000000ff0c00720c */ /* 0x000fd60003f66270 */
[----:B------:R-:W-:Y:S02]  /*0e50*/  @!P2 IMAD.IADD R9, R9, 0x1, -R18 ;  /* 0x000000010909a824 */ /* 0x000fe400078e0a12 */
[----:B0-----:R-:W-:Y:S02]  /*0e60*/  VIADD R14, R13, 0xffffffe ;  /* 0x0ffffffe0d0e7836 */ /* 0x001fe40000000000 */
[----:B------:R-:W-:Y:S01]  /*0e70*/  @!P2 VIADD R8, R8, 0x1 ;  /* 0x000000010808a836 */ /* 0x000fe20000000000 */
[----:B------:R-:W-:Y:S02]  /*0e80*/  ISETP.GE.U32.AND P0, PT, R9, R18, PT ;  /* 0x000000120900720c */ /* 0x000fe40003f06070 */
[----:B------:R-:W0:Y:S01]  /*0e90*/  F2I.FTZ.U32.TRUNC.NTZ R9, R14 ;  /* 0x0000000e00097305 */ /* 0x000e22000021f000 */
[----:B------:R-:W-:-:S10]  /*0ea0*/  ISETP.NE.AND P2, PT, R91, RZ, PT ;  /* 0x000000ff5b00720c */ /* 0x000fd40003f45270 */
[----:B------:R-:W-:-:S04]  /*0eb0*/  @P0 VIADD R8, R8, 0x1 ;  /* 0x0000000108080836 */ /* 0x000fc80000000000 */
[----:B------:R-:W-:Y:S02]  /*0ec0*/  IMAD.MOV.U32 R17, RZ, RZ, R8 ;  /* 0x000000ffff117224 */ /* 0x000fe400078e0008 */
[----:B0-----:R-:W-:Y:S02]  /*0ed0*/  IMAD.MOV R8, RZ, RZ, -R9 ;  /* 0x000000ffff087224 */ /* 0x001fe400078e0a09 */
[----:B------:R-:W-:Y:S01]  /*0ee0*/  @!P3 IMAD.MOV R17, RZ, RZ, -R17 ;  /* 0x000000ffff11b224 */ /* 0x000fe200078e0a11 */
[----:B------:R-:W-:Y:S01]  /*0ef0*/  @!P2 LOP3.LUT R17, RZ, R91, RZ, 0x33, !PT ;  /* 0x0000005bff11a212 */ /* 0x000fe200078e33ff */
[----:B------:R-:W-:Y:S02]  /*0f00*/  IMAD R13, R8, R15, RZ ;  /* 0x0000000f080d7224 */ /* 0x000fe400078e02ff */
[----:B------:R-:W-:Y:S01]  /*0f10*/  IMAD.MOV.U32 R8, RZ, RZ, RZ ;  /* 0x000000ffff087224 */ /* 0x000fe200078e00ff */
[----:B------:R-:W-:-:S03]  /*0f20*/  IABS R12, R17 ;  /* 0x00000011000c7213 */ /* 0x000fc60000000000 */
[----:B------:R-:W-:-:S04]  /*0f30*/  IMAD.HI.U32 R8, R9, R13, R8 ;  /* 0x0000000d09087227 */ /* 0x000fc800078e0008 */
[----:B------:R-:W-:Y:S02]  /*0f40*/  IMAD.MOV.U32 R9, RZ, RZ, R12 ;  /* 0x000000ffff097224 */ /* 0x000fe400078e000c */
[----:B------:R-:W-:Y:S02]  /*0f50*/  IMAD.MOV R12, RZ, RZ, -R17 ;  /* 0x000000ffff0c7224 */ /* 0x000fe400078e0a11 */
[----:B------:R-:W-:-:S04]  /*0f60*/  IMAD.HI.U32 R92, R8, R9, RZ ;  /* 0x00000009085c7227 */ /* 0x000fc800078e00ff */
[----:B------:R-:W-:Y:S02]  /*0f70*/  IMAD.MOV R8, RZ, RZ, -R92 ;  /* 0x000000ffff087224 */ /* 0x000fe400078e0a5c */
[----:B------:R-:W-:Y:S02]  /*0f80*/  IMAD R91, R91, R12, R20 ;  /* 0x0000000c5b5b7224 */ /* 0x000fe400078e0214 */
[----:B------:R-:W-:-:S05]  /*0f90*/  IMAD R8, R15, R8, R9 ;  /* 0x000000080f087224 */ /* 0x000fca00078e0209 */
[----:B------:R-:W-:-:S13]  /*0fa0*/  ISETP.GT.U32.AND P2, PT, R15, R8, PT ;  /* 0x000000080f00720c */ /* 0x000fda0003f44070 */
[----:B------:R-:W-:Y:S02]  /*0fb0*/  @!P2 IMAD.IADD R8, R8, 0x1, -R15 ;  /* 0x000000010808a824 */ /* 0x000fe400078e0a0f */
[----:B------:R-:W-:Y:S01]  /*0fc0*/  @!P2 VIADD R92, R92, 0x1 ;  /* 0x000000015c5ca836 */ /* 0x000fe20000000000 */
[----:B------:R-:W-:Y:S02]  /*0fd0*/  ISETP.NE.AND P2, PT, R16, RZ, PT ;  /* 0x000000ff1000720c */ /* 0x000fe40003f45270 */
[----:B------:R-:W-:Y:S02]  /*0fe0*/  ISETP.GE.U32.AND P0, PT, R8, R15, PT ;  /* 0x0000000f0800720c */ /* 0x000fe40003f06070 */
[----:B------:R-:W-:-:S04]  /*0ff0*/  LOP3.LUT R8, R17, R16, RZ, 0x3c, !PT ;  /* 0x0000001011087212 */ /* 0x000fc800078e3cff */
[----:B------:R-:W-:Y:S01]  /*1000*/  ISETP.GE.AND P3, PT, R8, RZ, PT ;  /* 0x000000ff0800720c */ /* 0x000fe20003f66270 */
[----:B------:R-:W-:-:S04]  /*1010*/  IMAD.MOV R8, RZ, RZ, -R20 ;  /* 0x000000ffff087224 */ /* 0x000fc800078e0a14 */
[----:B------:R-:W-:Y:S02]  /*1020*/  IMAD R95, R10, R8, R95 ;  /* 0x000000080a5f7224 */ /* 0x000fe400078e025f */
[----:B------:R-:W-:-:S06]  /*1030*/  @P0 VIADD R92, R92, 0x1 ;  /* 0x000000015c5c0836 */ /* 0x000fcc0000000000 */
[----:B------:R-:W-:Y:S01]  /*1040*/  @!P3 IMAD.MOV R92, RZ, RZ, -R92 ;  /* 0x000000ffff5cb224 */ /* 0x000fe200078e0a5c */
[----:B------:R-:W-:-:S05]  /*1050*/  @!P2 LOP3.LUT R92, RZ, R16, RZ, 0x33, !PT ;  /* 0x00000010ff5ca212 */ /* 0x000fca00078e33ff */
[----:B------:R-:W-:-:S04]  /*1060*/  IMAD.MOV R9, RZ, RZ, -R92 ;  /* 0x000000ffff097224 */ /* 0x000fc800078e0a5c */
[----:B------:R-:W-:Y:S01]  /*1070*/  IMAD R8, R16, R9, R17 ;  /* 0x0000000910087224 */ /* 0x000fe200078e0211 */
[----:B------:R-:W-:Y:S06]  /*1080*/  @!P1 BRA `(.L_x_12) ;  /* 0x00000000000c9947 */ /* 0x000fec0003800000 */
[----:B------:R-:W-:Y:S01]  /*1090*/  UCGABAR_WAIT ;  /* 0x0000000000007dc7 */ /* 0x000fe20008000000 */
[----:B------:R-:W-:Y:S01]  /*10a0*/  CCTL.IVALL ;  /* 0x00000000ff00798f */ /* 0x000fe20002000000 */
[----:B------:R-:W-:Y:S05]  /*10b0*/  BRA `(.L_x_13) ;  /* 0x0000000000047947 */ /* 0x000fea0003800000 */
.L_x_12:
[----:B------:R-:W-:Y:S06]  /*10c0*/  BAR.SYNC.DEFER_BLOCKING 0x0 ;  /* 0x0000000000007b1d */ /* 0x000fec0000010000 */
.L_x_13:
[----:B------:R-:W0:Y:S01]  /*10d0*/  LDC R12, c[0x0][0x294] ;  /* 0x0000a500ff0c7b82 */ /* 0x000e220000000800 */
[----:B------:R-:W-:Y:S01]  /*10e0*/  ISETP.NE.AND P0, PT, R6, RZ, PT ;  /* 0x000000ff0600720c */ /* 0x000fe20003f05270 */
[----:B0-----:R-:W-:-:S05]  /*10f0*/  VIADD R9, R12, 0x1f ;  /* 0x0000001f0c097836 */ /* 0x001fca0000000000 */
[----:B------:R-:W-:-:S04]  /*1100*/  SHF.R.S32.HI R10, RZ, 0x1f, R9 ;  /* 0x0000001fff0a7819 */ /* 0x000fc80000011409 */
[----:B------:R-:W-:-:S04]  /*1110*/  LEA.HI R9, R10, R9, RZ, 0x5 ;  /* 0x000000090a097211 */ /* 0x000fc800078f28ff */
[----:B------:R-:W-:Y:S01]  /*1120*/  SHF.R.S32.HI R9, RZ, 0x5, R9 ;  /* 0x00000005ff097819 */ /* 0x000fe20000011409 */
[----:B------:R-:W-:Y:S06]  /*1130*/  @!P0 BRA `(.L_x_14) ;  /* 0x0000005800888947 */ /* 0x000fec0003800000 */
[----:B------:R-:W-:-:S13]  /*1140*/  ISETP.NE.AND P0, PT, R6, 0x1, PT ;  /* 0x000000010600780c */ /* 0x000fda0003f05270 */
[----:B------:R-:W-:Y:S05]  /*1150*/  @P0 EXIT ;  /* 0x000000000000094d */ /* 0x000fea0003800000 */
[----:B------:R-:W-:Y:S01]  /*1160*/  ISETP.GE.AND P0, PT, R12, 0x1, PT ;  /* 0x000000010c00780c */ /* 0x000fe20003f06270 */
[----:B------:R-:W-:Y:S01]  /*1170*/  UMOV UR4, URZ ;  /* 0x0000003f00047c82 */ /* 0x000fe20008000000 */
[----:B------:R-:W-:Y:S02]  /*1180*/  CS2R R54, SRZ ;  /* 0x0000000000367805 */ /* 0x000fe4000001ff00 */
[----:B------:R-:W-:Y:S02]  /*1190*/  CS2R R56, SRZ ;  /* 0x0000000000387805 */ /* 0x000fe4000001ff00 */
[----:B------:R-:W-:Y:S02]  /*11a0*/  CS2R R58, SRZ ;  /* 0x00000000003a7805 */ /* 0x000fe4000001ff00 */
[----:B------:R-:W-:Y:S02]  /*11b0*/  CS2R R60, SRZ ;  /* 0x00000000003c7805 */ /* 0x000fe4000001ff00 */
[----:B------:R-:W-:-:S02]  /*11c0*/  CS2R R62, SRZ ;  /* 0x00000000003e7805 */ /* 0x000fc4000001ff00 */
[----:B------:R-:W-:Y:S02]  /*11d0*/  CS2R R64, SRZ ;  /* 0x0000000000407805 */ /* 0x000fe4000001ff00 */
        /* <DEDUP_REMOVED lines=25> */
[----:B------:R-:W-:Y:S01]  /*1370*/  CS2R R52, SRZ ;  /* 0x0000000000347805 */ /* 0x000fe2000001ff00 */
[----:B------:R-:W-:Y:S06]  /*1380*/  @!P0 BRA `(.L_x_15) ;  /* 0x0000000000988947 */ /* 0x000fec0003800000 */
[----:B------:R-:W-:-:S04]  /*1390*/  LOP3.LUT R4, R2, 0x1, RZ, 0xfc, !PT ;  /* 0x0000000102047812 */ /* 0x000fc800078efcff */
[----:B------:R-:W-:-:S13]  /*13a0*/  ISETP.NE.AND P0, PT, R4, 0x3, PT ;  /* 0x000000030400780c */ /* 0x000fda0003f05270 */
[----:B------:R-:W-:Y:S05]  /*13b0*/  @!P0 BRA `(.L_x_16) ;  /* 0x0000000000048947 */ /* 0x000fea0003800000 */
[----:B------:R-:W-:Y:S01]  /*13c0*/  BPT.TRAP 0x1 ;  /* 0x000000040000795c */ /* 0x000fe20000300000 */
.L_x_16:
[----:B------:R-:W0:Y:S01]  /*13d0*/  S2UR UR5, SR_CgaCtaId ;  /* 0x00000000000579c3 */ /* 0x000e220000008800 */
[----:B------:R-:W-:Y:S01]  /*13e0*/  SHF.L.U32 R4, RZ, 0x1f, RZ ;  /* 0x0000001fff047819 */ /* 0x000fe200000006ff */
[----:B------:R-:W-:Y:S02]  /*13f0*/  UMOV UR4, 0x400 ;  /* 0x0000040000047882 */ /* 0x000fe40000000000 */
[----:B0-----:R-:W-:-:S12]  /*1400*/  ULEA UR4, UR5, UR4, 0x18 ;  /* 0x0000000405047291 */ /* 0x001fd8000f8ec03f */
.L_x_17:
[----:B0-----:R-:W-:-:S04]  /*1410*/  IMAD.U32 R5, RZ, RZ, UR4 ;  /* 0x00000004ff057e24 */ /* 0x001fc8000f8e00ff */
[----:B------:R0:W1:Y:S03]  /*1420*/  SYNCS.PHASECHK.TRANS64.TRYWAIT P0, [R5+URZ+0x36000], R4 ;  /* 0x03600004050075a7 */ /* 0x000066000800017f */
[----:B-1----:R-:W-:Y:S05]  /*1430*/  @!P0 NANOSLEEP.SYNCS 0x989680 ;  /* 0x009896800000895d */ /* 0x002fea0003900000 */
[----:B------:R-:W1:Y:S02]  /*1440*/  @!P0 SYNCS.PHASECHK.TRANS64 P0, [R5+URZ+0x36000], R4 ;  /* 0x03600004050085a7 */ /* 0x000e64000800007f */
[----:B-1----:R-:W-:Y:S05]  /*1450*/  @!P0 BRA `(.L_x_17) ;  /* 0xfffffffc00ec8947 */ /* 0x002fea000383ffff */
[----:B------:R-:W-:Y:S01]  /*1460*/  UIADD3 UR5, UR4, 0x24000, URZ ;  /* 0x0002400004057890 */ /* 0x000fe2000fffe03f */
[----:B------:R-:W-:Y:S01]  /*1470*/  WARPGROUP.ARRIVE ;  /* 0x00000000000079c5 */ /* 0x000fe20000000000 */
[----:B------:R-:W-:Y:S02]  /*1480*/  USHF.R.U32.HI UR4, URZ, 0x4, UR4 ;  /* 0x000000043f047899 */ /* 0x000fe40008011604 */
[----:B------:R-:W-:Y:S02]  /*1490*/  USHF.R.U32.HI UR5, URZ, 0x4, UR5 ;  /* 0x000000043f057899 */ /* 0x000fe40008011605 */
[----:B------:R-:W-:Y:S02]  /*14a0*/  ULOP3.LUT UR8, UR4, 0x3fff, URZ, 0xc0, !UPT ;  /* 0x00003fff04087892 */ /* 0x000fe4000f8ec03f */
[----:B------:R-:W-:Y:S02]  /*14b0*/  ULOP3.LUT UR9, UR5, 0x3fff, URZ, 0xc0, !UPT ;  /* 0x00003fff05097892 */ /* 0x000fe4000f8ec03f */
[----:B------:R-:W-:Y:S01]  /*14c0*/  UIADD3 UR10, UR8, 0x100, URZ ;  /* 0x00000100080a7890 */ /* 0x000fe2000fffe03f */
[----:B------:R-:W-:-:S02]  /*14d0*/  UMOV UR5, 0x40000040 ;  /* 0x4000004000057882 */ /* 0x000fc40000000000 */
[----:B------:R-:W-:Y:S01]  /*14e0*/  UMOV UR4, UR8 ;  /* 0x0000000800047c82 */ /* 0x000fe20008000000 */
[----:B------:R-:W-:Y:S01]  /*14f0*/  UMOV UR7, 0x40000040 ;  /* 0x4000004000077882 */ /* 0x000fe20000000000 */
[----:B------:R-:W-:Y:S02]  /*1500*/  UMOV UR6, UR9 ;  /* 0x0000000900067c82 */ /* 0x000fe40008000000 */
[----:B------:R-:W-:Y:S01]  /*1510*/  HGMMA.64x64x16.F32 R56, gdesc[UR4].tnspA.tnspB, RZ, !UPT ;  /* 0x60e00000043879f0 */ /* 0x000fe2000c7008ff */
[----:B------:R-:W-:Y:S01]  /*1520*/  UMOV UR4, UR10 ;  /* 0x0000000a00047c82 */ /* 0x000fe20008000000 */
[----:B------:R-:W-:Y:S02]  /*1530*/  UMOV UR5, 0x40000040 ;  /* 0x4000004000057882 */ /* 0x000fe40000000000 */
[----:B------:R-:W-:Y:S01]  /*1540*/  HGMMA.64x64x16.F32 R24, gdesc[UR4].tnspA.tnspB, RZ, !UPT ;  /* 0x60e00000041879f0 */ /* 0x000fe2000c7008ff */
[----:B------:R-:W-:Y:S02]  /*1550*/  UIADD3 UR4, UR8, 0x80, URZ ;  /* 0x0000008008047890 */ /* 0x000fe4000fffe03f */
[----:B------:R-:W-:-:S02]  /*1560*/  UIADD3 UR6, UR9, 0x80, URZ ;  /* 0x0000008009067890 */ /* 0x000fc4000fffe03f */
[----:B------:R-:W-:Y:S01]  /*1570*/  UIADD3 UR8, UR8, 0x180, URZ ;  /* 0x0000018008087890 */ /* 0x000fe2000fffe03f */
[----:B------:R-:W-:Y:S01]  /*1580*/  UMOV UR5, 0x40000040 ;  /* 0x4000004000057882 */ /* 0x000fe20000000000 */
[----:B------:R-:W-:-:S05]  /*1590*/  UMOV UR7, 0x40000040 ;  /* 0x4000004000077882 */ /* 0x000fca0000000000 */
[----:B------:R-:W-:Y:S01]  /*15a0*/  HGMMA.64x64x16.F32 R56, gdesc[UR4].tnspA.tnspB, R56 ;  /* 0x60e00000043879f0 */ /* 0x000fe20008700838 */
[----:B------:R-:W-:Y:S01]  /*15b0*/  UMOV UR4, UR8 ;  /* 0x0000000800047c82 */ /* 0x000fe20008000000 */
[----:B------:R-:W-:Y:S02]  /*15c0*/  UMOV UR5, 0x40000040 ;  /* 0x4000004000057882 */ /* 0x000fe40000000000 */
[----:B------:R-:W-:Y:S01]  /*15d0*/  HGMMA.64x64x16.F32 R24, gdesc[UR4].tnspA.tnspB, R24, gsb0 ;  /* 0x60e00000041879f0 */ /* 0x000fe20008000818 */
[----:B------:R-:W-:-:S05]  /*15e0*/  UMOV UR4, 0x1 ;  /* 0x0000000100047882 */ /* 0x000fca0000000000 */
.L_x_15:
[----:B0-----:R-:W-:-:S05]  /*15f0*/  VIMNMX R4, R9, 0x1, PT ;  /* 0x0000000109047848 */ /* 0x001fca0003fe0100 */
[----:B------:R-:W-:-:S05]  /*1600*/  IMAD.IADD R4, R9, 0x1, -R4 ;  /* 0x0000000109047824 */ /* 0x000fca00078e0a04 */
[----:B------:R-:W-:-:S13]  /*1610*/  ISETP.GE.AND P0, PT, R4, 0x1, PT ;  /* 0x000000010400780c */ /* 0x000fda0003f06270 */
[----:B------:R-:W-:Y:S05]  /*1620*/  @!P0 BRA `(.L_x_18) ;  /* 0x0000000400088947 */ /* 0x000fea0003800000 */
[----:B------:R-:W0:Y:S01]  /*1630*/  S2UR UR6, SR_CgaCtaId ;  /* 0x00000000000679c3 */ /* 0x000e220000008800 */
[----:B------:R-:W-:Y:S01]  /*1640*/  UMOV UR5, 0x400 ;  /* 0x0000040000057882 */ /* 0x000fe20000000000 */
[----:B------:R-:W-:Y:S01]  /*1650*/  LOP3.LUT R10, R2, 0x1, RZ, 0xfc, !PT ;  /* 0x00000001020a7812 */ /* 0x000fe200078efcff */
[----:B------:R-:W-:Y:S01]  /*1660*/  IMAD.MOV.U32 R9, RZ, RZ, RZ ;  /* 0x000000ffff097224 */ /* 0x000fe200078e00ff */
[----:B------:R-:W-:Y:S01]  /*1670*/  UISETP.NE.U32.AND UP0, UPT, UR4, URZ, UPT ;  /* 0x0000003f0400728c */ /* 0x000fe2000bf05070 */
[----:B------:R-:W-:Y:S01]  /*1680*/  IMAD.MOV.U32 R5, RZ, RZ, RZ ;  /* 0x000000ffff057224 */ /* 0x000fe200078e00ff */
[----:B0-----:R-:W-:-:S04]  /*1690*/  ULEA UR14, UR6, UR5, 0x18 ;  /* 0x00000005060e7291 */ /* 0x001fc8000f8ec03f */
[----:B------:R-:W-:Y:S02]  /*16a0*/  UIADD3 UR6, UR14, 0x24000, URZ ;  /* 0x000240000e067890 */ /* 0x000fe4000fffe03f */
[----:B------:R-:W-:Y:S02]  /*16b0*/  USHF.R.U32.HI UR5, URZ, 0x4, UR14 ;  /* 0x000000043f057899 */ /* 0x000fe4000801160e */
[----:B------:R-:W-:Y:S02]  /*16c0*/  USHF.R.U32.HI UR6, URZ, 0x4, UR6 ;  /* 0x000000043f067899 */ /* 0x000fe40008011606 */
[----:B------:R-:W-:Y:S02]  /*16d0*/  ULOP3.LUT UR15, UR5, 0x3fff, URZ, 0xc0, !UPT ;  /* 0x00003fff050f7892 */ /* 0x000fe4000f8ec03f */
[----:B------:R-:W-:-:S12]  /*16e0*/  ULOP3.LUT UR16, UR6, 0x3fff, URZ, 0xc0, !UPT ;  /* 0x00003fff06107892 */ /* 0x000fd8000f8ec03f */
.L_x_23:
[----:B------:R-:W-:-:S13]  /*16f0*/  ISETP.NE.AND P1, PT, R10, 0x3, PT ;  /* 0x000000030a00780c */ /* 0x000fda0003f25270 */
[----:B------:R-:W-:Y:S05]  /*1700*/  @!P1 BRA `(.L_x_19) ;  /* 0x0000000000049947 */ /* 0x000fea0003800000 */
[----:B------:R-:W-:Y:S01]  /*1710*/  BPT.TRAP 0x1 ;  /* 0x000000040000795c */ /* 0x000fe20000300000 */
.L_x_19:
[----:B------:R-:W-:Y:S01]  /*1720*/  SHF.L.U32 R6, R9, 0x1f, RZ ;  /* 0x0000001f09067819 */ /* 0x000fe200000006ff */
[----:B------:R-:W-:-:S12]  /*1730*/  ULEA UR5, UR4, UR14, 0x3 ;  /* 0x0000000e04057291 */ /* 0x000fd8000f8e183f */
.L_x_20:
[----:B0-----:R-:W-:-:S04]  /*1740*/  IMAD.U32 R7, RZ, RZ, UR5 ;  /* 0x00000005ff077e24 */ /* 0x001fc8000f8e00ff */
[----:B------:R0:W1:Y:S03]  /*1750*/  SYNCS.PHASECHK.TRANS64.TRYWAIT P0, [R7+URZ+0x36000], R6 ;  /* 0x03600006070075a7 */ /* 0x000066000800017f */
[----:B-1----:R-:W-:Y:S05]  /*1760*/  @!P0 NANOSLEEP.SYNCS 0x989680 ;  /* 0x009896800000895d */ /* 0x002fea0003900000 */
[----:B------:R-:W1:Y:S02]  /*1770*/  @!P0 SYNCS.PHASECHK.TRANS64 P0, [R7+URZ+0x36000], R6 ;  /* 0x03600006070085a7 */ /* 0x000e64000800007f */
[----:B-1----:R-:W-:Y:S05]  /*1780*/  @!P0 BRA `(.L_x_20) ;  /* 0xfffffffc00ec8947 */ /* 0x002fea000383ffff */
[----:B------:R-:W-:Y:S01]  /*1790*/  ULEA UR6, UR4, UR15, 0x9 ;  /* 0x0000000f04067291 */ /* 0x000fe2000f8e483f */
[----:B------:R-:W-:Y:S01]  /*17a0*/  WARPGROUP.ARRIVE ;  /* 0x00000000000079c5 */ /* 0x000fe20000000000 */
[----:B------:R-:W-:Y:S02]  /*17b0*/  ULEA UR5, UR4, UR16, 0x8 ;  /* 0x0000001004057291 */ /* 0x000fe4000f8e403f */
[----:B------:R-:W-:Y:S01]  /*17c0*/  UIADD3 UR7, UR6, 0x100, URZ ;  /* 0x0000010006077890 */ /* 0x000fe2000fffe03f */
[----:B------:R-:W-:Y:S02]  /*17d0*/  UMOV UR11, 0x40000040 ;  /* 0x40000040000b7882 */ /* 0x000fe40000000000 */
[----:B------:R-:W-:Y:S01]  /*17e0*/  UMOV UR8, UR6 ;  /* 0x0000000600087c82 */ /* 0x000fe20008000000 */
[----:B------:R-:W-:Y:S01]  /*17f0*/  UMOV UR9, 0x40000040 ;  /* 0x4000004000097882 */ /* 0x000fe20000000000 */
[----:B------:R-:W-:Y:S02]  /*1800*/  UMOV UR10, UR5 ;  /* 0x00000005000a7c82 */ /* 0x000fe40008000000 */
[----:B------:R-:W-:Y:S01]  /*1810*/  HGMMA.64x64x16.F32 R56, gdesc[UR8].tnspA.tnspB, R56, UP0 ;  /* 0x60e00000083879f0 */ /* 0x000fe2000bf00838 */
[----:B------:R-:W-:Y:S01]  /*1820*/  UMOV UR8, UR7 ;  /* 0x0000000700087c82 */ /* 0x000fe20008000000 */
[----:B------:R-:W-:-:S02]  /*1830*/  UMOV UR9, 0x40000040 ;  /* 0x4000004000097882 */ /* 0x000fc40000000000 */
[----:B------:R-:W-:Y:S01]  /*1840*/  HGMMA.64x64x16.F32 R24, gdesc[UR8].tnspA.tnspB, R24, UP0 ;  /* 0x60e00000081879f0 */ /* 0x000fe2000bf00818 */
[----:B------:R-:W-:Y:S02]  /*1850*/  UIADD3 UR10, UR5, 0x80, URZ ;  /* 0x00000080050a7890 */ /* 0x000fe4000fffe03f */
[----:B------:R-:W-:Y:S02]  /*1860*/  UIADD3 UR8, UR6, 0x80, URZ ;  /* 0x0000008006087890 */ /* 0x000fe4000fffe03f */
[----:B------:R-:W-:Y:S01]  /*1870*/  UIADD3 UR6, UR6, 0x180, URZ ;  /* 0x0000018006067890 */ /* 0x000fe2000fffe03f */
[----:B------:R-:W-:Y:S01]  /*1880*/  UMOV UR11, 0x40000040 ;  /* 0x40000040000b7882 */ /* 0x000fe20000000000 */
[----:B------:R-:W-:-:S05]  /*1890*/  UMOV UR9, 0x40000040 ;  /* 0x4000004000097882 */ /* 0x000fca0000000000 */
[----:B------:R-:W-:Y:S01]  /*18a0*/  HGMMA.64x64x16.F32 R56, gdesc[UR8].tnspA.tnspB, R56 ;  /* 0x60e00000083879f0 */ /* 0x000fe20008700838 */
[----:B------:R-:W-:Y:S01]  /*18b0*/  UMOV UR8, UR6 ;  /* 0x0000000600087c82 */ /* 0x000fe20008000000 */
[----:B------:R-:W-:Y:S02]  /*18c0*/  UMOV UR9, 0x40000040 ;  /* 0x4000004000097882 */ /* 0x000fe40000000000 */
[----:B------:R-:W-:Y:S03]  /*18d0*/  HGMMA.64x64x16.F32 R24, gdesc[UR8].tnspA.tnspB, R24, gsb0 ;  /* 0x60e00000081879f0 */ /* 0x000fe60008000818 */
[----:B------:R-:W-:Y:S02]  /*18e0*/  WARPGROUP.DEPBAR.LE gsb0, 0x1 ;  /* 0x00008000000079c5 */ /* 0x000fe40000010100 */
[----:B------:R-:W-:Y:S05]  /*18f0*/  @!P1 BRA `(.L_x_21) ;  /* 0x0000000000049947 */ /* 0x000fea0003800000 */
[----:B------:R-:W-:Y:S01]  /*1900*/  BPT.TRAP 0x1 ;  /* 0x000000040000795c */ /* 0x000fe20000300000 */
.L_x_21:
[----:B------:R-:W-:-:S13]  /*1910*/  ISETP.NE.AND P0, PT, R3, RZ, PT ;  /* 0x000000ff0300720c */ /* 0x000fda0003f05270 */
[----:B0-----:R-:W-:-:S05]  /*1920*/  @P0 LEA R6, R5, UR14, 0x3 ;  /* 0x0000000e05060c11 */ /* 0x001fca000f8e18ff */
[----:B------:R-:W-:-:S05]  /*1930*/  @P0 VIADD R7, R6, 0x36090 ;  /* 0x0003609006070836 */ /* 0x000fca0000000000 */
[----:B------:R-:W-:-:S04]  /*1940*/  @P0 PRMT R7, R0, 0x654, R7 ;  /* 0x0000065400070816 */ /* 0x000fc80000000007 */
[----:B------:R0:W-:Y:S01]  /*1950*/  @P0 SYNCS.ARRIVE.TRANS64.RED.A1T0 RZ, [R7+URZ], RZ ;  /* 0x000000ff07ff09a7 */ /* 0x0001e2000810043f */
[----:B------:R-:W-:-:S13]  /*1960*/  ISETP.GT.U32.AND P0, PT, R2, 0x1, PT ;  /* 0x000000010200780c */ /* 0x000fda0003f04070 */
[----:B0-----:R-:W-:Y:S05]  /*1970*/  @P0 BRA `(.L_x_22) ;  /* 0x0000000000040947 */ /* 0x001fea0003800000 */
[----:B------:R-:W-:Y:S01]  /*1980*/  BPT.TRAP 0x1 ;  /* 0x000000040000795c */ /* 0x000fe20000300000 */
.L_x_22:
[----:B------:R-:W-:Y:S01]  /*1990*/  UIADD3 UR4, UR4, 0x1, URZ ;  /* 0x0000000104047890 */ /* 0x000fe2000fffe03f */
[C---:B------:R-:W-:Y:S01]  /*19a0*/  ISETP.GT.AND P1, PT, R4.reuse, 0x1, PT ;  /* 0x000000010400780c */ /* 0x040fe20003f24270 */
[----:B------:R-:W-:Y:S02]  /*19b0*/  VIADD R5, R5, 0x1 ;  /* 0x0000000105057836 */ /* 0x000fe40000000000 */
[----:B------:R-:W-:Y:S01]  /*19c0*/  UISETP.NE.AND UP0, UPT, UR4, 0x12, UPT ;  /* 0x000000120400788c */ /* 0x000fe2000bf05270 */
[----:B------:R-:W-:Y:S02]  /*19d0*/  VIADD R4, R4, 0xffffffff ;  /* 0xffffffff04047836 */ /* 0x000fe40000000000 */
[C---:B------:R-:W-:Y:S01]  /*19e0*/  ISETP.NE.AND P0, PT, R5.reuse, 0x12, PT ;  /* 0x000000120500780c */ /* 0x040fe20003f05270 */
[----:B------:R-:W-:Y:S02]  /*19f0*/  USEL UR5, URZ, 0x1, UP0 ;  /* 0x000000013f057887 */ /* 0x000fe40008000000 */
[----:B------:R-:W-:Y:S01]  /*1a00*/  USEL UR4, UR4, URZ, UP0 ;  /* 0x0000003f04047287 */ /* 0x000fe20008000000 */
[----:B------:R-:W-:Y:S01]  /*1a10*/  SEL R5, R5, RZ, P0 ;  /* 0x000000ff05057207 */ /* 0x000fe20000000000 */
[----:B------:R-:W-:-:S02]  /*1a20*/  UPLOP3.LUT UP0, UPT, UPT, UPT, UPT, 0x80, 0x0 ;  /* 0x000000000000789c */ /* 0x000fc40003f0f070 */
[----:B------:R-:W-:Y:S01]  /*1a30*/  LOP3.LUT R9, R9, UR5, RZ, 0x3c, !PT ;  /* 0x0000000509097c12 */ /* 0x000fe2000f8e3cff */
[----:B------:R-:W-:Y:S08]  /*1a40*/  @P1 BRA `(.L_x_23) ;  /* 0xfffffffc00281947 */ /* 0x000ff0000383ffff */
.L_x_18:
[----:B------:R-:W0:Y:S01]  /*1a50*/  LDC R4, c[0x0][0x294] ;  /* 0x0000a500ff047b82 */ /* 0x000e220000000800 */
[----:B------:R-:W-:Y:S02]  /*1a60*/  WARPGROUP.DEPBAR.LE gsb0, 0x0 ;  /* 0x00008000000079c5 */ /* 0x000fe40000010000 */
[----:B0-----:R-:W-:-:S13]  /*1a70*/  ISETP.GE.AND P0, PT, R4, 0x1, PT ;  /* 0x000000010400780c */ /* 0x001fda0003f06270 */
[----:B------:R-:W-:Y:S05]  /*1a80*/  @!P0 BRA `(.L_x_24) ;  /* 0x00000000006c8947 */ /* 0x000fea0003800000 */
[----:B------:R-:W-:-:S04]  /*1a90*/  LOP3.LUT R5, R2, 0x1, RZ, 0xfc, !PT ;  /* 0x0000000102057812 */ /* 0x000fc800078efcff */
[----:B------:R-:W-:-:S13]  /*1aa0*/  ISETP.NE.AND P0, PT, R5, 0x3, PT ;  /* 0x000000030500780c */ /* 0x000fda0003f05270 */
[----:B------:R-:W-:Y:S05]  /*1ab0*/  @!P0 BRA `(.L_x_25) ;  /* 0x0000000000048947 */ /* 0x000fea0003800000 */
[----:B------:R-:W-:Y:S01]  /*1ac0*/  BPT.TRAP 0x1 ;  /* 0x000000040000795c */ /* 0x000fe20000300000 */
.L_x_25:
[----:B------:R-:W-:Y:S01]  /*1ad0*/  ISETP.NE.AND P0, PT, R3, RZ, PT ;  /* 0x000000ff0300720c */ /* 0x000fe20003f05270 */
[----:B------:R-:W-:Y:S01]  /*1ae0*/  BSSY B0, `(.L_x_26) ;  /* 0x0000013000007945 */ /* 0x000fe20003800000 */
[----:B------:R-:W-:-:S11]  /*1af0*/  ISETP.GT.U32.AND P1, PT, R2, 0x1, PT ;  /* 0x000000010200780c */ /* 0x000fd60003f24070 */
[----:B------:R-:W-:Y:S05]  /*1b00*/  @!P0 BRA `(.L_x_27) ;  /* 0x0000000000408947 */ /* 0x000fea0003800000 */
[----:B------:R-:W-:Y:S01]  /*1b10*/  VIADD R4, R4, 0x1f ;  /* 0x0000001f04047836 */ /* 0x000fe20000000000 */
[----:B------:R-:W0:Y:S04]  /*1b20*/  S2R R6, SR_CgaCtaId ;  /* 0x0000000000067919 */ /* 0x000e280000008800 */
[----:B------:R-:W-:-:S04]  /*1b30*/  SHF.R.S32.HI R3, RZ, 0x1f, R4 ;  /* 0x0000001fff037819 */ /* 0x000fc80000011404 */
[----:B------:R-:W-:-:S04]  /*1b40*/  LEA.HI R3, R3, R4, RZ, 0x5 ;  /* 0x0000000403037211 */ /* 0x000fc800078f28ff */
[----:B------:R-:W-:-:S04]  /*1b50*/  SHF.R.S32.HI R3, RZ, 0x5, R3 ;  /* 0x00000005ff037819 */ /* 0x000fc80000011403 */
[----:B------:R-:W-:-:S05]  /*1b60*/  VIMNMX R2, R3, 0x1, PT ;  /* 0x0000000103027848 */ /* 0x000fca0003fe0100 */
[----:B------:R-:W-:-:S04]  /*1b70*/  IMAD.IADD R5, R3, 0x1, -R2 ;  /* 0x0000000103057824 */ /* 0x000fc800078e0a02 */
[----:B------:R-:W-:-:S05]  /*1b80*/  IMAD.WIDE.U32 R2, R5, 0x38e38e39, RZ ;  /* 0x38e38e3905027825 */ /* 0x000fca00078e00ff */
[----:B------:R-:W-:Y:S02]  /*1b90*/  SHF.R.U32.HI R2, RZ, 0x2, R3 ;  /* 0x00000002ff027819 */ /* 0x000fe40000011603 */
[----:B------:R-:W-:-:S03]  /*1ba0*/  MOV R3, 0x400 ;  /* 0x0000040000037802 */ /* 0x000fc60000000f00 */
[----:B------:R-:W-:Y:S01]  /*1bb0*/  IMAD R2, R2, -0x12, R5 ;  /* 0xffffffee02027824 */ /* 0x000fe200078e0205 */
[----:B0-----:R-:W-:-:S05]  /*1bc0*/  LEA R3, R6, R3, 0x18 ;  /* 0x0000000306037211 */ /* 0x001fca00078ec0ff */
[----:B------:R-:W-:-:S04]  /*1bd0*/  IMAD R2, R2, 0x8, R3 ;  /* 0x0000000802027824 */ /* 0x000fc800078e0203 */
[----:B------:R-:W-:-:S05]  /*1be0*/  VIADD R3, R2, 0x36090 ;  /* 0x0003609002037836 */ /* 0x000fca0000000000 */
[----:B------:R-:W-:-:S04]  /*1bf0*/  PRMT R3, R0, 0x654, R3 ;  /* 0x0000065400037816 */ /* 0x000fc80000000003 */
[----:B------:R0:W-:Y:S03]  /*1c00*/  SYNCS.ARRIVE.TRANS64.RED.A1T0 RZ, [R3+URZ], RZ ;  /* 0x000000ff03ff79a7 */ /* 0x0001e6000810043f */
.L_x_27:
[----:B------:R-:W-:Y:S05]  /*1c10*/  BSYNC B0 ;  /* 0x0000000000007941 */ /* 0x000fea0003800000 */
.L_x_26:
[----:B------:R-:W-:Y:S05]  /*1c20*/  @P1 BRA `(.L_x_24) ;  /* 0x0000000000041947 */ /* 0x000fea0003800000 */
[----:B------:R-:W-:Y:S01]  /*1c30*/  BPT.TRAP 0x1 ;  /* 0x000000040000795c */ /* 0x000fe20000300000 */
.L_x_24:
[----:B------:R-:W0:Y:S01]  /*1c40*/  S2R R0, SR_TID.X ;  /* 0x0000000000007919 */ /* 0x000e220000002100 */
[----:B------:R-:W1:Y:S01]  /*1c50*/  LDC.64 R18, c[0x0][0x658] ;  /* 0x00019600ff127b82 */ /* 0x000e620000000a00 */
[----:B------:R-:W3:Y:S01]  /*1c60*/  S2R R11, SR_CTAID.X ;  /* 0x00000000000b7919 */ /* 0x000ee20000002500 */
[----:B0-----:R-:W-:-:S04]  /*1c70*/  SHF.R.S32.HI R3, RZ, 0x1f, R0 ;  /* 0x0000001fff037819 */ /* 0x001fc80000011400 */
[----:B------:R-:W-:Y:S01]  /*1c80*/  LEA.HI R3, R3, R0, RZ, 0x7 ;  /* 0x0000000003037211 */ /* 0x000fe200078f38ff */
[----:B---3--:R-:W-:-:S03]  /*1c90*/  IMAD.SHL.U32 R10, R11, 0x80, RZ ;  /* 0x000000800b0a7824 */ /* 0x008fc600078e00ff */
[----:B------:R-:W-:-:S05]  /*1ca0*/  LOP3.LUT R3, R3, 0xffffff80, RZ, 0xc0, !PT ;  /* 0xffffff8003037812 */ /* 0x000fca00078ec0ff */
[----:B------:R-:W-:Y:S02]  /*1cb0*/  IMAD.IADD R7, R0, 0x1, -R3 ;  /* 0x0000000100077824 */ /* 0x000fe400078e0a03 */
[----:B------:R-:W0:Y:S03]  /*1cc0*/  LDC.64 R2, c[0x0][0x280] ;  /* 0x0000a000ff027b82 */ /* 0x000e260000000a00 */
[----:B------:R-:W-:-:S04]  /*1cd0*/  SHF.R.S32.HI R6, RZ, 0x1f, R7 ;  /* 0x0000001fff067819 */ /* 0x000fc80000011407 */
[CC--:B------:R-:W-:Y:S02]  /*1ce0*/  LEA.HI R0, R6.reuse, R7.reuse, RZ, 0x2 ;  /* 0x0000000706007211 */ /* 0x0c0fe400078f10ff */
[----:B------:R-:W-:Y:S02]  /*1cf0*/  LEA.HI R6, R6, R7, RZ, 0x5 ;  /* 0x0000000706067211 */ /* 0x000fe400078f28ff */
[--C-:B------:R-:W-:Y:S02]  /*1d00*/  SHF.R.S32.HI R4, RZ, 0x2, R0.reuse ;  /* 0x00000002ff047819 */ /* 0x100fe40000011400 */
[----:B------:R-:W-:Y:S02]  /*1d10*/  SHF.R.S32.HI R5, RZ, 0x1f, R0 ;  /* 0x0000001fff057819 */ /* 0x000fe40000011400 */
[----:B------:R-:W-:Y:S02]  /*1d20*/  LOP3.LUT R0, R0, 0xfffffffc, RZ, 0xc0, !PT ;  /* 0xfffffffc00007812 */ /* 0x000fe400078ec0ff */
[----:B------:R-:W-:-:S02]  /*1d30*/  LEA.HI R5, R5, R4, RZ, 0x3 ;  /* 0x0000000405057211 */ /* 0x000fc400078f18ff */
[----:B------:R-:W-:Y:S01]  /*1d40*/  SHF.R.S32.HI R9, RZ, 0x5, R6 ;  /* 0x00000005ff097819 */ /* 0x000fe20000011406 */
[----:B------:R-:W-:Y:S01]  /*1d50*/  IMAD.IADD R0, R7, 0x1, -R0 ;  /* 0x0000000107007824 */ /* 0x000fe200078e0a00 */
[----:B------:R-:W-:Y:S02]  /*1d60*/  LOP3.LUT R5, R5, 0xfffffff8, RZ, 0xc0, !PT ;  /* 0xfffffff805057812 */ /* 0x000fe400078ec0ff */
[----:B0-----:R-:W-:Y:S01]  /*1d70*/  ISETP.GE.AND P0, PT, R10, R2, PT ;  /* 0x000000020a00720c */ /* 0x001fe20003f06270 */
[----:B------:R-:W-:Y:S02]  /*1d80*/  IMAD.SHL.U32 R14, R0, 0x2, RZ ;  /* 0x00000002000e7824 */ /* 0x000fe400078e00ff */
[----:B------:R-:W-:-:S03]  /*1d90*/  IMAD.IADD R4, R4, 0x1, -R5 ;  /* 0x0000000104047824 */ /* 0x000fc600078e0a05 */
[----:B------:R-:W-:Y:S02]  /*1da0*/  SHF.R.S32.HI R15, RZ, 0x1f, R14 ;  /* 0x0000001fff0f7819 */ /* 0x000fe4000001140e */
[----:B------:R-:W-:-:S03]  /*1db0*/  SHF.R.S32.HI R5, RZ, 0x1f, R4 ;  /* 0x0000001fff057819 */ /* 0x000fc60000011404 */
[----:B------:R-:W-:-:S04]  /*1dc0*/  IMAD.WIDE R22, R9, 0x10, R4 ;  /* 0x0000001009167825 */ /* 0x000fc800078e0204 */
[----:B------:R-:W-:Y:S01]  /*1dd0*/  IMAD.WIDE R22, R11, 0x80, R22 ;  /* 0x000000800b167825 */ /* 0x000fe200078e0216 */
[----:B-1----:R-:W-:Y:S06]  /*1de0*/  @P0 EXIT ;  /* 0x000000000000094d */ /* 0x002fec0003800000 */
[----:B------:R-:W-:Y:S01]  /*1df0*/  ULDC UR4, c[0x0][0x288] ;  /* 0x0000a20000047ab9 */ /* 0x000fe20000000800 */
[----:B------:R-:W-:Y:S01]  /*1e00*/  IMAD.SHL.U32 R95, R95, 0x40, RZ ;  /* 0x000000405f5f7824 */ /* 0x000fe200078e00ff */
[----:B------:R-:W-:Y:S01]  /*1e10*/  ISETP.GE.AND P0, PT, R91, UR4, PT ;  /* 0x000000045b007c0c */ /* 0x000fe2000bf06270 */
[-C--:B------:R-:W-:Y:S01]  /*1e20*/  IMAD.WIDE.U32 R6, R22, R18.reuse, R14 ;  /* 0x0000001216067225 */ /* 0x080fe200078e000e */
[----:B------:R-:W-:Y:S01]  /*1e30*/  SHF.R.S32.HI R98, RZ, 0x1f, R91 ;  /* 0x0000001fff627819 */ /* 0x000fe2000001145b */
[----:B------:R-:W-:Y:S01]  /*1e40*/  ULDC.64 UR4, c[0x0][0x660] ;  /* 0x0001980000047ab9 */ /* 0x000fe20000000a00 */
[----:B------:R-:W-:Y:S01]  /*1e50*/  ISETP.GE.OR P0, PT, R95, R3, P0 ;  /* 0x000000035f00720c */ /* 0x000fe20000706670 */
[----:B------:R-:W-:Y:S01]  /*1e60*/  IMAD R11, R23, R18, RZ ;  /* 0x00000012170b7224 */ /* 0x000fe200078e02ff */
[----:B------:R-:W-:Y:S01]  /*1e70*/  SHF.R.S32.HI R93, RZ, 0x1f, R95 ;  /* 0x0000001fff5d7819 */ /* 0x000fe2000001145f */
[----:B------:R-:W-:Y:S01]  /*1e80*/  IMAD R12, R98, UR4, RZ ;  /* 0x00000004620c7c24 */ /* 0x000fe2000f8e02ff */
[----:B------:R-:W-:Y:S01]  /*1e90*/  IADD3 R6, P1, R95, R6, RZ ;  /* 0x000000065f067210 */ /* 0x000fe20007f3e0ff */
[----:B------:R-:W-:-:S05]  /*1ea0*/  IMAD R11, R22, R19, R11 ;  /* 0x00000013160b7224 */ /* 0x000fca00078e020b */
[----:B------:R-:W-:-:S03]  /*1eb0*/  IADD3.X R7, R93, R7, R11, P1, !PT ;  /* 0x000000075d077210 */ /* 0x000fc60000ffe40b */
[----:B------:R-:W-:Y:S05]  /*1ec0*/  @P0 EXIT ;  /* 0x000000000000094d */ /* 0x000fea0003800000 */
[----:B------:R-:W-:Y:S01]  /*1ed0*/  ULDC UR6, c[0x0][0x28c] ;  /* 0x0000a30000067ab9 */ /* 0x000fe20000000800 */
[C---:B------:R-:W-:Y:S01]  /*1ee0*/  IMAD R11, R91.reuse, UR5, R12 ;  /* 0x000000055b0b7c24 */ /* 0x040fe2000f8e020c */
[----:B------:R-:W-:Y:S01]  /*1ef0*/  ISETP.GE.AND P0, PT, R8, UR6, PT ;  /* 0x0000000608007c0c */ /* 0x000fe2000bf06270 */
[----:B------:R-:W-:Y:S01]  /*1f00*/  ULDC UR6, c[0x0][0x290] ;  /* 0x0000a40000067ab9 */ /* 0x000fe20000000800 */
[----:B------:R-:W-:Y:S01]  /*1f10*/  IMAD.WIDE.U32 R6, R91, UR4, R6 ;  /* 0x000000045b067c25 */ /* 0x000fe2000f8e0006 */
[----:B------:R-:W-:Y:S01]  /*1f20*/  SHF.R.S32.HI R12, RZ, 0x1f, R92 ;  /* 0x0000001fff0c7819 */ /* 0x000fe2000001145c */
[----:B------:R-:W-:Y:S01]  /*1f30*/  ULDC.64 UR4, c[0x0][0x670] ;  /* 0x00019c0000047ab9 */ /* 0x000fe20000000a00 */
[----:B------:R-:W-:Y:S01]  /*1f40*/  ISETP.GE.OR P0, PT, R92, UR6, P0 ;  /* 0x000000065c007c0c */ /* 0x000fe20008706670 */
[----:B------:R-:W-:Y:S02]  /*1f50*/  IMAD.IADD R7, R7, 0x1, R11 ;  /* 0x0000000107077824 */ /* 0x000fe400078e020b */
[----:B------:R-:W-:-:S02]  /*1f60*/  IMAD R11, R12, UR4, RZ ;  /* 0x000000040c0b7c24 */ /* 0x000fc4000f8e02ff */
[----:B------:R-:W-:-:S04]  /*1f70*/  IMAD.WIDE.U32 R6, R92, UR4, R6 ;  /* 0x000000045c067c25 */ /* 0x000fc8000f8e0006 */
[----:B------:R-:W-:Y:S02]  /*1f80*/  IMAD R11, R92, UR5, R11 ;  /* 0x000000055c0b7c24 */ /* 0x000fe4000f8e020b */
[----:B------:R-:W-:Y:S01]  /*1f90*/  IMAD R9, R9, -0x10, -R10 ;  /* 0xfffffff009097824 */ /* 0x000fe200078e0a0a */
[----:B------:R-:W-:Y:S01]  /*1fa0*/  SHF.R.S32.HI R10, RZ, 0x1f, R8 ;  /* 0x0000001fff0a7819 */ /* 0x000fe20000011408 */
[----:B------:R-:W-:Y:S06]  /*1fb0*/  @P0 EXIT ;  /* 0x000000000000094d */ /* 0x000fec0003800000 */
[----:B------:R-:W-:Y:S01]  /*1fc0*/  ULDC.64 UR4, c[0x0][0x668] ;  /* 0x00019a0000047ab9 */ /* 0x000fe20000000a00 */
[----:B------:R-:W-:Y:S01]  /*1fd0*/  IMAD R0, R0, -0x2, R3 ;  /* 0xfffffffe00007824 */ /* 0x000fe200078e0203 */
[----:B----45:R-:W-:Y:S01]  /*1fe0*/  FSETP.NEU.AND P1, PT, R89, RZ, PT ;  /* 0x000000ff5900720b */ /* 0x030fe20003f2d000 */
[----:B------:R-:W-:Y:S01]  /*1ff0*/  IMAD.IADD R7, R7, 0x1, R11 ;  /* 0x0000000107077824 */ /* 0x000fe200078e020b */
[----:B------:R-:W-:Y:S01]  /*2000*/  IADD3 R88, R9, R2, -R4 ;  /* 0x0000000209587210 */ /* 0x000fe20007ffe804 */
[----:B------:R-:W-:Y:S01]  /*2010*/  IMAD R3, R10, UR4, RZ ;  /* 0x000000040a037c24 */ /* 0x000fe2000f8e02ff */
[----:B------:R-:W-:Y:S01]  /*2020*/  SHF.L.U64.HI R97, R18, 0x6, R19 ;  /* 0x0000000612617819 */ /* 0x000fe20000010213 */
[----:B------:R-:W-:Y:S01]  /*2030*/  IMAD.WIDE.U32 R16, R8, UR4, R6 ;  /* 0x0000000408107c25 */ /* 0x000fe2000f8e0006 */
[----:B------:R-:W-:-:S03]  /*2040*/  SHF.L.U64.HI R99, R18, 0x3, R19 ;  /* 0x0000000312637819 */ /* 0x000fc60000010213 */
[----:B------:R-:W-:Y:S01]  /*2050*/  IMAD R5, R8, UR5, R3 ;  /* 0x0000000508057c24 */ /* 0x000fe2000f8e0203 */
[----:B------:R-:W-:Y:S01]  /*2060*/  ULDC.64 UR4, c[0x0][0x640] ;  /* 0x0001900000047ab9 */ /* 0x000fe20000000a00 */
[----:B------:R-:W-:Y:S02]  /*2070*/  IMAD.IADD R0, R0, 0x1, -R95 ;  /* 0x0000000100007824 */ /* 0x000fe400078e0a5f */
[----:B------:R-:W-:Y:S02]  /*2080*/  IMAD R3, R10, UR4, RZ ;  /* 0x000000040a037c24 */ /* 0x000fe4000f8e02ff */
[----:B------:R-:W-:Y:S01]  /*2090*/  IMAD.SHL.U32 R94, R18, 0x40, RZ ;  /* 0x00000040125e7824 */ /* 0x000fe200078e00ff */
[----:B------:R-:W-:Y:S01]  /*20a0*/  ISETP.GT.AND P6, PT, R0, RZ, PT ;  /* 0x000000ff0000720c */ /* 0x000fe20003fc4270 */
[----:B------:R-:W-:Y:S02]  /*20b0*/  IMAD R7, R8, UR5, R3 ;  /* 0x0000000508077c24 */ /* 0x000fe4000f8e0203 */
[----:B------:R-:W-:Y:S01]  /*20c0*/  IMAD.SHL.U32 R18, R18, 0x8, RZ ;  /* 0x0000000812127824 */ /* 0x000fe200078e00ff */
[----:B------:R-:W-:Y:S01]  /*20d0*/  ISETP.GT.AND P0, PT, R88, RZ, P6 ;  /* 0x000000ff5800720c */ /* 0x000fe20003704270 */
[----:B------:R-:W-:Y:S01]  /*20e0*/  IMAD.IADD R3, R17, 0x1, R5 ;  /* 0x0000000111037824 */ /* 0x000fe200078e0205 */
[----:B------:R-:W-:Y:S11]  /*20f0*/  @!P1 BRA `(.L_x_28) ;  /* 0x00000034004c9947 */ /* 0x000ff60003800000 */
[----:B------:R-:W-:Y:S01]  /*2100*/  IADD3 R4, P1, R95, R14, RZ ;  /* 0x0000000e5f047210 */ /* 0x000fe20007f3e0ff */
[----:B------:R-:W-:Y:S01]  /*2110*/  ULDC.64 UR6, c[0x0][0x638] ;  /* 0x00018e0000067ab9 */ /* 0x000fe20000000a00 */
[----:B------:R-:W-:Y:S01]  /*2120*/  ULDC.64 UR8, c[0x0][0x648] ;  /* 0x0001920000087ab9 */ /* 0x000fe20000000a00 */
[----:B------:R-:W-:Y:S01]  /*2130*/  IMAD R98, R98, UR6, RZ ;  /* 0x0000000662627c24 */ /* 0x000fe2000f8e02ff */
[----:B------:R-:W-:Y:S01]  /*2140*/  ULDC.64 UR10, c[0x0][0x630] ;  /* 0x00018c00000a7ab9 */ /* 0x000fe20000000a00 */
[----:B------:R-:W-:Y:S01]  /*2150*/  IMAD.X R5, R93, 0x1, R15, P1 ;  /* 0x000000015d057824 */ /* 0x000fe200008e060f */
[----:B------:R-:W-:Y:S01]  /*2160*/  ULDC.64 UR14, c[0x0][0x628] ;  /* 0x00018a00000e7ab9 */ /* 0x000fe20000000a00 */
[C---:B------:R-:W-:Y:S02]  /*2170*/  IMAD R98, R91.reuse, UR7, R98 ;  /* 0x000000075b627c24 */ /* 0x040fe4000f8e0262 */
[----:B------:R-:W-:-:S04]  /*2180*/  IMAD.WIDE.U32 R4, R91, UR6, R4 ;  /* 0x000000065b047c25 */ /* 0x000fc8000f8e0004 */
[----:B------:R-:W-:Y:S02]  /*2190*/  IMAD R9, R12, UR8, RZ ;  /* 0x000000080c097c24 */ /* 0x000fe4000f8e02ff */
[----:B------:R-:W-:Y:S02]  /*21a0*/  IMAD.IADD R5, R5, 0x1, R98 ;  /* 0x0000000105057824 */ /* 0x000fe400078e0262 */
[C---:B------:R-:W-:Y:S02]  /*21b0*/  IMAD R96, R92.reuse, UR9, R9 ;  /* 0x000000095c607c24 */ /* 0x040fe4000f8e0209 */
[----:B------:R-:W-:-:S04]  /*21c0*/  IMAD.WIDE.U32 R4, R92, UR8, R4 ;  /* 0x000000085c047c25 */ /* 0x000fc8000f8e0004 */
[----:B------:R-:W-:Y:S02]  /*21d0*/  IMAD.IADD R5, R5, 0x1, R96 ;  /* 0x0000000105057824 */ /* 0x000fe400078e0260 */
[----:B------:R-:W-:Y:S02]  /*21e0*/  IMAD R19, R23, UR10, RZ ;  /* 0x0000000a17137c24 */ /* 0x000fe4000f8e02ff */
[----:B------:R-:W-:-:S04]  /*21f0*/  IMAD.WIDE.U32 R12, R8, UR4, R4 ;  /* 0x00000004080c7c25 */ /* 0x000fc8000f8e0004 */
[----:B------:R-:W-:Y:S02]  /*2200*/  IMAD.IADD R11, R7, 0x1, R13 ;  /* 0x00000001070b7824 */ /* 0x000fe400078e020d */
[----:B------:R-:W-:Y:S02]  /*2210*/  IMAD.MOV.U32 R10, RZ, RZ, R12 ;  /* 0x000000ffff0a7224 */ /* 0x000fe400078e000c */
[C---:B------:R-:W-:Y:S02]  /*2220*/  IMAD R19, R22.reuse, UR11, R19 ;  /* 0x0000000b16137c24 */ /* 0x040fe4000f8e0213 */
[----:B------:R-:W-:-:S04]  /*2230*/  IMAD.WIDE.U32 R4, R22, UR10, R10 ;  /* 0x0000000a16047c25 */ /* 0x000fc8000f8e000a */
[----:B------:R-:W-:Y:S01]  /*2240*/  IMAD.IADD R5, R5, 0x1, R19 ;  /* 0x0000000105057824 */ /* 0x000fe200078e0213 */
[----:B------:R-:W-:-:S04]  /*2250*/  LEA R20, P1, R4, UR14, 0x1 ;  /* 0x0000000e04147c11 */ /* 0x000fc8000f8208ff */
[----:B------:R-:W-:-:S05]  /*2260*/  LEA.HI.X R21, R4, UR15, R5, 0x1, P1 ;  /* 0x0000000f04157c11 */ /* 0x000fca00088f0c05 */
[----:B------:R0:W3:Y:S01]  /*2270*/  @P0 LDG.E.LTC128B.U16 R17, desc[UR12][R20.64] ;  /* 0x0000000c14110981 */ /* 0x0000e2000c1e1520 */
[----:B------:R-:W-:Y:S01]  /*2280*/  IMAD.WIDE.U32 R8, R8, UR4, RZ ;  /* 0x0000000408087c25 */ /* 0x000fe2000f8e00ff */
[----:B------:R-:W-:Y:S01]  /*2290*/  ULDC.64 UR4, c[0x0][0x650] ;  /* 0x0001940000047ab9 */ /* 0x000fe20000000a00 */
[----:B------:R-:W-:Y:S01]  /*22a0*/  ISETP.GT.AND P4, PT, R0, 0x1, PT ;  /* 0x000000010000780c */ /* 0x000fe20003f84270 */
[----:B------:R-:W-:Y:S01]  /*22b0*/  BSSY B0, `(.L_x_29) ;  /* 0x0000019000007945 */ /* 0x000fe20003800000 */
[----:B------:R-:W-:Y:S02]  /*22c0*/  IMAD.IADD R7, R9, 0x1, R7 ;  /* 0x0000000109077824 */ /* 0x000fe400078e0207 */
[----:B------:R-:W-:Y:S01]  /*22d0*/  IMAD.MOV.U32 R6, RZ, RZ, R8 ;  /* 0x000000ffff067224 */ /* 0x000fe200078e0008 */
[----:B------:R-:W-:-:S03]  /*22e0*/  P2R R100, PR, RZ, 0x10 ;  /* 0x00000010ff647803 */ /* 0x000fc60000000000 */
[----:B------:R-:W-:-:S04]  /*22f0*/  IMAD.WIDE.U32 R4, R22, UR10, R6 ;  /* 0x0000000a16047c25 */ /* 0x000fc8000f8e0006 */
[----:B------:R-:W-:Y:S02]  /*2300*/  IMAD.IADD R5, R19, 0x1, R5 ;  /* 0x0000000113057824 */ /* 0x000fe400078e0205 */
[----:B------:R-:W-:-:S04]  /*2310*/  IMAD.WIDE.U32 R4, R92, UR8, R4 ;  /* 0x000000085c047c25 */ /* 0x000fc8000f8e0004 */
[----:B------:R-:W-:Y:S02]  /*2320*/  IMAD.IADD R5, R96, 0x1, R5 ;  /* 0x0000000160057824 */ /* 0x000fe400078e0205 */
[----:B------:R-:W-:-:S04]  /*2330*/  IMAD.WIDE.U32 R4, R91, UR6, R4 ;  /* 0x000000065b047c25 */ /* 0x000fc8000f8e0004 */
[----:B------:R-:W-:Y:S01]  /*2340*/  IMAD.IADD R101, R98, 0x1, R5 ;  /* 0x0000000162657824 */ /* 0x000fe200078e0205 */
[----:B0-----:R-:W-:Y:S02]  /*2350*/  IADD3 R20, P2, P3, R95, R4, R14 ;  /* 0x000000045f147210 */ /* 0x001fe40007b5e00e */
[C---:B------:R-:W-:Y:S02]  /*2360*/  LEA R4, P1, R16.reuse, UR4, 0x1 ;  /* 0x0000000410047c11 */ /* 0x040fe4000f8208ff */
[----:B------:R-:W-:Y:S02]  /*2370*/  IADD3.X R101, R93, R101, R15, P2, P3 ;  /* 0x000000655d657210 */ /* 0x000fe400017e640f */
[----:B------:R-:W-:Y:S02]  /*2380*/  LEA.HI.X R5, R16, UR5, R3, 0x1, P1 ;  /* 0x0000000510057c11 */ /* 0x000fe400088f0c03 */
[----:B------:R-:W-:Y:S01]  /*2390*/  ISETP.GT.AND P1, PT, R88, RZ, P4 ;  /* 0x000000ff5800720c */ /* 0x000fe20002724270 */
[----:B---3--:R-:W-:-:S05]  /*23a0*/  HADD2.F32 R2, -RZ, R17.H0_H0 ;  /* 0x20000011ff027230 */ /* 0x008fca0000004100 */
[----:B------:R-:W-:Y:S01]  /*23b0*/  FMUL R21, R2, R89 ;  /* 0x0000005902157220 */ /* 0x000fe20000400000 */
[----:B------:R-:W-:-:S03]  /*23c0*/  LEA R2, P2, R20, UR14, 0x1 ;  /* 0x0000000e14027c11 */ /* 0x000fc6000f8408ff */
[----:B--2---:R-:W-:Y:S01]  /*23d0*/  FFMA R21, R56, R90, R21 ;  /* 0x0000005a38157223 */ /* 0x004fe20000000015 */
[----:B------:R-:W-:Y:S02]  /*23e0*/  LEA.HI.X R3, R20, UR15, R101, 0x1, P2 ;  /* 0x0000000f14037c11 */ /* 0x000fe400090f0c65 */
[----:B------:R-:W-:Y:S02]  /*23f0*/  PRMT R56, R17, 0x7610, R56 ;  /* 0x0000761011387816 */ /* 0x000fe40000000038 */
[----:B------:R-:W-:-:S05]  /*2400*/  F2FP.F16.F32.PACK_AB R21, RZ, R21 ;  /* 0x00000015ff15723e */ /* 0x000fca00000000ff */
[----:B------:R0:W-:Y:S01]  /*2410*/  @P0 STG.E.U16 desc[UR12][R4.64], R21 ;  /* 0x0000001504000986 */ /* 0x0001e2000c10150c */
[----:B------:R-:W-:Y:S05]  /*2420*/  @!P1 BRA `(.L_x_30) ;  /* 0x0000000000049947 */ /* 0x000fea0003800000 */
[----:B------:R1:W5:Y:S02]  /*2430*/  LDG.E.LTC128B.U16 R56, desc[UR12][R2.64+0x2] ;  /* 0x0000020c02387981 */ /* 0x000364000c1e1520 */
.L_x_30:
[----:B------:R-:W-:Y:S05]  /*2440*/  BSYNC B0 ;  /* 0x0000000000007941 */ /* 0x000fea0003800000 */
.L_x_29:
[----:B------:R-:W-:Y:S01]  /*2450*/  USHF.L.U32 UR4, UR10, 0x3, URZ ;  /* 0x000000030a047899 */ /* 0x000fe2000800063f */
[----:B-----5:R-:W-:Y:S01]  /*2460*/  HADD2.F32 R16, -RZ, R56.H0_H0 ;  /* 0x20000038ff107230 */ /* 0x020fe20000004100 */
[----:B------:R-:W-:Y:S01]  /*2470*/  USHF.L.U64.HI UR5, UR10, 0x3, UR11 ;  /* 0x000000030a057899 */ /* 0x000fe2000801020b */
[----:B------:R-:W-:-:S03]  /*2480*/  ISETP.GT.AND P0, PT, R88, 0x8, P6 ;  /* 0x000000085800780c */ /* 0x000fc60003704270 */
[----:B------:R-:W-:Y:S02]  /*2490*/  IMAD.U32 R20, RZ, RZ, UR4 ;  /* 0x00000004ff147e24 */ /* 0x000fe4000f8e00ff */
[----:B------:R-:W-:Y:S01]  /*24a0*/  FMUL R102, R16, R89 ;  /* 0x0000005910667220 */ /* 0x000fe20000400000 */
[----:B0-----:R-:W-:-:S03]  /*24b0*/  IMAD.U32 R21, RZ, RZ, UR5 ;  /* 0x00000005ff157e24 */ /* 0x001fc6000f8e00ff */
[----:B------:R-:W-:Y:S01]  /*24c0*/  FFMA R102, R57, R90, R102 ;  /* 0x0000005a39667223 */ /* 0x000fe20000000066 */
[----:B------:R-:W-:-:S04]  /*24d0*/  IMAD.WIDE.U32 R16, R22, UR10, R20 ;  /* 0x0000000a16107c25 */ /* 0x000fc8000f8e0014 */
[----:B------:R-:W-:Y:S01]  /*24e0*/  IMAD.IADD R19, R19, 0x1, R17 ;  /* 0x0000000113137824 */ /* 0x000fe200078e0211 */
[----:B------:R-:W-:Y:S02]  /*24f0*/  IADD3 R17, P2, R12, R16, RZ ;  /* 0x000000100c117210 */ /* 0x000fe40007f5e0ff */
[----:B------:R-:W-:-:S03]  /*2500*/  F2FP.F16.F32.PACK_AB R57, RZ, R102 ;  /* 0x00000066ff39723e */ /* 0x000fc600000000ff */
[----:B------:R-:W-:Y:S01]  /*2510*/  IMAD.X R104, R19, 0x1, R11, P2 ;  /* 0x0000000113687824 */ /* 0x000fe200010e060b */
[C---:B------:R-:W-:Y:S01]  /*2520*/  LEA R102, P2, R17.reuse, UR14, 0x1 ;  /* 0x0000000e11667c11 */ /* 0x040fe2000f8408ff */
[----:B------:R0:W-:Y:S03]  /*2530*/  @P1 STG.E.U16 desc[UR12][R4.64+0x2], R57 ;  /* 0x0000023904001986 */ /* 0x0001e6000c10150c */
[----:B------:R-:W-:-:S05]  /*2540*/  LEA.HI.X R103, R17, UR15, R104, 0x1, P2 ;  /* 0x0000000f11677c11 */ /* 0x000fca00090f0c68 */
[----:B------:R-:W2:Y:S01]  /*2550*/  @P0 LDG.E.LTC128B.U16 R56, desc[UR12][R102.64] ;  /* 0x0000000c66380981 */ /* 0x000ea2000c1e1520 */
[----:B------:R-:W-:Y:S01]  /*2560*/  IADD3 R16, P1, R8, R16, RZ ;  /* 0x0000001008107210 */ /* 0x000fe20007f3e0ff */
[C---:B------:R-:W-:Y:S01]  /*2570*/  IMAD.SHL.U32 R101, R18.reuse, 0x2, RZ ;  /* 0x0000000212657824 */ /* 0x040fe200078e00ff */
[----:B------:R-:W-:Y:S01]  /*2580*/  SHF.L.U64.HI R99, R18, 0x1, R99 ;  /* 0x0000000112637819 */ /* 0x000fe20000010263 */
[----:B------:R-:W-:Y:S02]  /*2590*/  BSSY B0, `(.L_x_31) ;  /* 0x0000014000007945 */ /* 0x000fe40003800000 */
[----:B------:R-:W-:Y:S01]  /*25a0*/  IMAD.X R17, R19, 0x1, R7, P1 ;  /* 0x0000000113117824 */ /* 0x000fe200008e0607 */
[----:B------:R-:W-:Y:S01]  /*25b0*/  IADD3 R18, P1, R101, R4, RZ ;  /* 0x0000000465127210 */ /* 0x000fe20007f3e0ff */
[----:B------:R-:W-:-:S04]  /*25c0*/  IMAD.WIDE.U32 R16, R92, UR8, R16 ;  /* 0x000000085c107c25 */ /* 0x000fc8000f8e0010 */
[----:B------:R-:W-:Y:S02]  /*25d0*/  IMAD.IADD R17, R96, 0x1, R17 ;  /* 0x0000000160117824 */ /* 0x000fe400078e0211 */
[----:B------:R-:W-:-:S04]  /*25e0*/  IMAD.WIDE.U32 R16, R91, UR6, R16 ;  /* 0x000000065b107c25 */ /* 0x000fc8000f8e0010 */
[----:B--2---:R-:W-:-:S05]  /*25f0*/  HADD2.F32 R104, -RZ, R56.H0_H0 ;  /* 0x20000038ff687230 */ /* 0x004fca0000004100 */
[----:B------:R-:W-:-:S04]  /*2600*/  FMUL R19, R104, R89 ;  /* 0x0000005968137220 */ /* 0x000fc80000400000 */
[----:B------:R-:W-:Y:S01]  /*2610*/  FFMA R19, R58, R90, R19 ;  /* 0x0000005a3a137223 */ /* 0x000fe20000000013 */
[----:B------:R-:W-:Y:S01]  /*2620*/  IMAD.IADD R58, R98, 0x1, R17 ;  /* 0x00000001623a7824 */ /* 0x000fe200078e0211 */
[----:B------:R-:W-:-:S03]  /*2630*/  IADD3 R17, P2, P3, R95, R16, R14 ;  /* 0x000000105f117210 */ /* 0x000fc60007b5e00e */
[----:B0-----:R-:W-:Y:S01]  /*2640*/  F2FP.F16.F32.PACK_AB R57, RZ, R19 ;  /* 0x00000013ff39723e */ /* 0x001fe200000000ff */
[----:B------:R-:W-:Y:S01]  /*2650*/  IMAD.X R19, R99, 0x1, R5, P1 ;  /* 0x0000000163137824 */ /* 0x000fe200008e0605 */
[----:B------:R-:W-:Y:S02]  /*2660*/  IADD3.X R58, R93, R58, R15, P2, P3 ;  /* 0x0000003a5d3a7210 */ /* 0x000fe400017e640f */
[----:B------:R-:W-:Y:S02]  /*2670*/  ISETP.GT.AND P2, PT, R88, 0x8, P4 ;  /* 0x000000085800780c */ /* 0x000fe40002744270 */
[----:B------:R0:W-:Y:S01]  /*2680*/  @P0 STG.E.U16 desc[UR12][R18.64], R57 ;  /* 0x0000003912000986 */ /* 0x0001e2000c10150c */
[----:B------:R-:W-:-:S04]  /*2690*/  LEA R16, P3, R17, UR14, 0x1 ;  /* 0x0000000e11107c11 */ /* 0x000fc8000f8608ff */
[----:B------:R-:W-:-:S06]  /*26a0*/  LEA.HI.X R17, R17, UR15, R58, 0x1, P3 ;  /* 0x0000000f11117c11 */ /* 0x000fcc00098f0c3a */
[----:B------:R-:W-:Y:S05]  /*26b0*/  @!P2 BRA `(.L_x_32) ;  /* 0x000000000004a947 */ /* 0x000fea0003800000 */
[----:B------:R2:W5:Y:S02]  /*26c0*/  LDG.E.LTC128B.U16 R56, desc[UR12][R16.64+0x2] ;  /* 0x0000020c10387981 */ /* 0x000564000c1e1520 */
.L_x_32:
[----:B------:R-:W-:Y:S05]  /*26d0*/  BSYNC B0 ;  /* 0x0000000000007941 */ /* 0x000fea0003800000 */
.L_x_31:
[----:B-----5:R-:W-:Y:S01]  /*26e0*/  HADD2.F32 R58, -RZ, R56.H0_H0 ;  /* 0x20000038ff3a7230 */ /* 0x020fe20000004100 */
[----:B------:R-:W-:Y:S01]  /*26f0*/  ISETP.GT.AND P3, PT, R0, 0x8, PT ;  /* 0x000000080000780c */ /* 0x000fe20003f64270 */
[----:B------:R-:W-:Y:S03]  /*2700*/  BSSY B0, `(.L_x_33) ;  /* 0x0000009000007945 */ /* 0x000fe60003800000 */
[----:B------:R-:W-:Y:S01]  /*2710*/  FMUL R58, R58, R89 ;  /* 0x000000593a3a7220 */ /* 0x000fe20000400000 */
[----:B------:R-:W-:-:S03]  /*2720*/  ISETP.GT.AND P0, PT, R88, RZ, P3 ;  /* 0x000000ff5800720c */ /* 0x000fc60001f04270 */
[----:B------:R-:W-:-:S05]  /*2730*/  FFMA R58, R59, R90, R58 ;  /* 0x0000005a3b3a7223 */ /* 0x000fca000000003a */
[----:B0-----:R-:W-:Y:S02]  /*2740*/  F2FP.F16.F32.PACK_AB R57, RZ, R58 ;  /* 0x0000003aff39723e */ /* 0x001fe400000000ff */
[----:B------:R-:W-:-:S03]  /*2750*/  P2R R58, PR, RZ, 0x8 ;  /* 0x00000008ff3a7803 */ /* 0x000fc60000000000 */
[----:B------:R0:W-:Y:S01]  /*2760*/  @P2 STG.E.U16 desc[UR12][R18.64+0x2], R57 ;  /* 0x0000023912002986 */ /* 0x0001e2000c10150c */
[----:B------:R-:W-:Y:S05]  /*2770*/  @!P0 BRA `(.L_x_34) ;  /* 0x0000000000048947 */ /* 0x000fea0003800000 */
[----:B------:R3:W5:Y:S02]  /*2780*/  LDG.E.LTC128B.U16 R56, desc[UR12][R2.64+0x10] ;  /* 0x0000100c02387981 */ /* 0x000764000c1e1520 */
.L_x_34:
[----:B------:R-:W-:Y:S05]  /*2790*/  BSYNC B0 ;  /* 0x0000000000007941 */ /* 0x000fea0003800000 */
.L_x_33:
[----:B-----5:R-:W-:Y:S01]  /*27a0*/  HADD2.F32 R102, -RZ, R56.H0_H0 ;  /* 0x20000038ff667230 */ /* 0x020fe20000004100 */
[----:B------:R-:W-:Y:S01]  /*27b0*/  ISETP.GT.AND P2, PT, R0, 0x9, PT ;  /* 0x000000090000780c */ /* 0x000fe20003f44270 */
[----:B------:R-:W-:Y:S03]  /*27c0*/  BSSY B0, `(.L_x_35) ;  /* 0x000000a000007945 */ /* 0x000fe60003800000 */
[----:B0-----:R-:W-:Y:S01]  /*27d0*/  FMUL R57, R102, R89 ;  /* 0x0000005966397220 */ /* 0x001fe20000400000 */
[----:B------:R-:W-:Y:S02]  /*27e0*/  ISETP.GT.AND P1, PT, R88, RZ, P2 ;  /* 0x000000ff5800720c */ /* 0x000fe40001724270 */
[----:B------:R-:W-:Y:S01]  /*27f0*/  PRMT R102, R56, 0x7610, R102 ;  /* 0x0000761038667816 */ /* 0x000fe20000000066 */
[----:B------:R-:W-:Y:S01]  /*2800*/  FFMA R57, R60, R90, R57 ;  /* 0x0000005a3c397223 */ /* 0x000fe20000000039 */
[----:B------:R-:W-:-:S04]  /*2810*/  P2R R60, PR, RZ, 0x4 ;  /* 0x00000004ff3c7803 */ /* 0x000fc80000000000 */
[----:B------:R-:W-:-:S05]  /*2820*/  F2FP.F16.F32.PACK_AB R57, RZ, R57 ;  /* 0x00000039ff39723e */ /* 0x000fca00000000ff */
[----:B------:R0:W-:Y:S01]  /*2830*/  @P0 STG.E.U16 desc[UR12][R4.64+0x10], R57 ;  /* 0x0000103904000986 */ /* 0x0001e2000c10150c */
[----:B------:R-:W-:Y:S05]  /*2840*/  @!P1 BRA `(.L_x_36) ;  /* 0x0000000000049947 */ /* 0x000fea0003800000 */
[----:B------:R4:W5:Y:S02]  /*2850*/  LDG.E.LTC128B.U16 R102, desc[UR12][R2.64+0x12] ;  /* 0x0000120c02667981 */ /* 0x000964000c1e1520 */
.L_x_36:
[----:B------:R-:W-:Y:S05]  /*2860*/  BSYNC B0 ;  /* 0x0000000000007941 */ /* 0x000fea0003800000 */
.L_x_35:
[----:B-----5:R-:W-:Y:S01]  /*2870*/  HADD2.F32 R56, -RZ, R102.H0_H0 ;  /* 0x20000066ff387230 */ /* 0x020fe20000004100 */
[----:B------:R-:W-:Y:S01]  /*2880*/  IADD3 R59, P0, R22, 0x40, RZ ;  /* 0x00000040163b7810 */ /* 0x000fe20007f1e0ff */
[----:B------:R-:W-:Y:S03]  /*2890*/  BSSY B0, `(.L_x_37) ;  /* 0x000000e000007945 */ /* 0x000fe60003800000 */
[----:B------:R-:W-:Y:S01]  /*28a0*/  FMUL R56, R56, R89 ;  /* 0x0000005938387220 */ /* 0x000fe20000400000 */
[----:B------:R-:W-:Y:S01]  /*28b0*/  IMAD.X R22, RZ, RZ, R23, P0 ;  /* 0x000000ffff167224 */ /* 0x000fe200000e0617 */
[----:B------:R-:W-:Y:S02]  /*28c0*/  ISETP.GT.AND P0, PT, R88, 0x8, P3 ;  /* 0x000000085800780c */ /* 0x000fe40001f04270 */
[----:B------:R-:W-:Y:S01]  /*28d0*/  FFMA R56, R61, R90, R56 ;  /* 0x0000005a3d387223 */ /* 0x000fe20000000038 */
[----:B------:R-:W-:-:S04]  /*28e0*/  IMAD R22, R22, UR10, RZ ;  /* 0x0000000a16167c24 */ /* 0x000fc8000f8e02ff */
[----:B------:R-:W-:Y:S01]  /*28f0*/  F2FP.F16.F32.PACK_AB R23, RZ, R56 ;  /* 0x00000038ff17723e */ /* 0x000fe200000000ff */
[C---:B------:R-:W-:Y:S02]  /*2900*/  IMAD R61, R59.reuse, UR11, R22 ;  /* 0x0000000b3b3d7c24 */ /* 0x040fe4000f8e0216 */
[----:B0-----:R-:W-:Y:S01]  /*2910*/  IMAD.WIDE.U32 R56, R59, UR10, R6 ;  /* 0x0000000a3b387c25 */ /* 0x001fe2000f8e0006 */
[----:B------:R-:W-:-:S03]  /*2920*/  PRMT R22, R23, 0x7610, R22 ;  /* 0x0000761017167816 */ /* 0x000fc60000000016 */
[----:B------:R-:W-:Y:S02]  /*2930*/  IMAD.IADD R23, R61, 0x1, R57 ;  /* 0x000000013d177824 */ /* 0x000fe400078e0239 */
[----:B------:R0:W-:Y:S01]  /*2940*/  @P1 STG.E.U16 desc[UR12][R4.64+0x12], R22 ;  /* 0x0000121604001986 */ /* 0x0001e2000c10150c */
[----:B------:R-:W-:Y:S05]  /*2950*/  @!P0 BRA `(.L_x_38) ;  /* 0x0000000000048947 */ /* 0x000fea0003800000 */
[----:B------:R0:W5:Y:S02]  /*2960*/  LDG.E.LTC128B.U16 R102, desc[UR12][R16.64+0x10] ;  /* 0x0000100c10667981 */ /* 0x000164000c1e1520 */
.L_x_38:
[----:B------:R-:W-:Y:S05]  /*2970*/  BSYNC B0 ;  /* 0x0000000000007941 */ /* 0x000fea0003800000 */
.L_x_37:
[----:B-----5:R-:W-:Y:S01]  /*2980*/  HADD2.F32 R6, -RZ, R102.H0_H0 ;  /* 0x20000066ff067230 */ /* 0x020fe20000004100 */
[----:B------:R-:W-:Y:S01]  /*2990*/  BSSY B0, `(.L_x_39) ;  /* 0x0000016000007945 */ /* 0x000fe20003800000 */
[----:B------:R-:W-:-:S04]  /*29a0*/  IMAD.WIDE.U32 R20, R59, UR10, R20 ;  /* 0x0000000a3b147c25 */ /* 0x000fc8000f8e0014 */
[----:B------:R-:W-:Y:S01]  /*29b0*/  FMUL R57, R6, R89 ;  /* 0x0000005906397220 */ /* 0x000fe20000400000 */
[----:B0-----:R-:W-:Y:S01]  /*29c0*/  IMAD.MOV.U32 R22, RZ, RZ, R56 ;  /* 0x000000ffff167224 */ /* 0x001fe200078e0038 */
[----:B------:R-:W-:Y:S01]  /*29d0*/  IADD3 R6, P1, R8, R20, RZ ;  /* 0x0000001408067210 */ /* 0x000fe20007f3e0ff */
[----:B------:R-:W-:Y:S02]  /*29e0*/  IMAD.IADD R9, R61, 0x1, R21 ;  /* 0x000000013d097824 */ /* 0x000fe400078e0215 */
[----:B------:R-:W-:Y:S01]  /*29f0*/  FFMA R57, R62, R90, R57 ;  /* 0x0000005a3e397223 */ /* 0x000fe20000000039 */
[----:B------:R-:W-:-:S04]  /*2a00*/  IMAD.WIDE.U32 R22, R92, UR8, R22 ;  /* 0x000000085c167c25 */ /* 0x000fc8000f8e0016 */
[----:B------:R-:W-:Y:S01]  /*2a10*/  IMAD.X R7, R9, 0x1, R7, P1 ;  /* 0x0000000109077824 */ /* 0x000fe200008e0607 */
[----:B------:R-:W-:Y:S01]  /*2a20*/  ISETP.GT.AND P1, PT, R88, 0x8, P2 ;  /* 0x000000085800780c */ /* 0x000fe20001724270 */
[----:B------:R-:W-:Y:S01]  /*2a30*/  IMAD.IADD R23, R96, 0x1, R23 ;  /* 0x0000000160177824 */ /* 0x000fe200078e0217 */
[----:B------:R-:W-:Y:S01]  /*2a40*/  F2FP.F16.F32.PACK_AB R57, RZ, R57 ;  /* 0x00000039ff39723e */ /* 0x000fe200000000ff */
[----:B------:R-:W-:-:S04]  /*2a50*/  IMAD.WIDE.U32 R6, R92, UR8, R6 ;  /* 0x000000085c067c25 */ /* 0x000fc8000f8e0006 */
[----:B------:R-:W-:Y:S01]  /*2a60*/  IMAD.WIDE.U32 R22, R91, UR6, R22 ;  /* 0x000000065b167c25 */ /* 0x000fe2000f8e0016 */
[----:B------:R0:W-:Y:S03]  /*2a70*/  @P0 STG.E.U16 desc[UR12][R18.64+0x10], R57 ;  /* 0x0000103912000986 */ /* 0x0001e6000c10150c */
[----:B------:R-:W-:Y:S01]  /*2a80*/  IMAD.IADD R7, R96, 0x1, R7 ;  /* 0x0000000160077824 */ /* 0x000fe200078e0207 */
[----:B------:R-:W-:Y:S01]  /*2a90*/  IADD3 R8, P0, P2, R95, R22, R14 ;  /* 0x000000165f087210 */ /* 0x000fe20007a1e00e */
[----:B------:R-:W-:Y:S02]  /*2aa0*/  IMAD.IADD R23, R98, 0x1, R23 ;  /* 0x0000000162177824 */ /* 0x000fe400078e0217 */
[----:B------:R-:W-:-:S03]  /*2ab0*/  IMAD.WIDE.U32 R6, R91, UR6, R6 ;  /* 0x000000065b067c25 */ /* 0x000fc6000f8e0006 */
[----:B------:R-:W-:Y:S01]  /*2ac0*/  IADD3.X R91, R93, R23, R15, P0, P2 ;  /* 0x000000175d5b7210 */ /* 0x000fe200007e440f */
[----:B------:R-:W-:Y:S06]  /*2ad0*/  @!P1 BRA `(.L_x_40) ;  /* 0x0000000000049947 */ /* 0x000fec0003800000 */
[----:B------:R0:W5:Y:S02]  /*2ae0*/  LDG.E.LTC128B.U16 R102, desc[UR12][R16.64+0x12] ;  /* 0x0000120c10667981 */ /* 0x000164000c1e1520 */
.L_x_40:
[----:B------:R-:W-:Y:S05]  /*2af0*/  BSYNC B0 ;  /* 0x0000000000007941 */ /* 0x000fea0003800000 */
.L_x_39:
[----:B-----5:R-:W-:Y:S01]  /*2b00*/  HADD2.F32 R22, -RZ, R102.H0_H0 ;  /* 0x20000066ff167230 */ /* 0x020fe20000004100 */
[----:B------:R-:W-:Y:S01]  /*2b10*/  IADD3 R95, P0, P2, R95, R6, R14 ;  /* 0x000000065f5f7210 */ /* 0x000fe20007a1e00e */
[----:B------:R-:W-:Y:S01]  /*2b20*/  IMAD.IADD R14, R98, 0x1, R7 ;  /* 0x00000001620e7824 */ /* 0x000fe200078e0207 */
[C---:B------:R-:W-:Y:S01]  /*2b30*/  SHF.L.U64.HI R97, R94.reuse, 0x1, R97 ;  /* 0x000000015e617819 */ /* 0x040fe20000010261 */
[----:B0-----:R-:W-:Y:S02]  /*2b40*/  IMAD.SHL.U32 R57, R94, 0x2, RZ ;  /* 0x000000025e397824 */ /* 0x001fe400078e00ff */
[----:B------:R-:W-:Y:S01]  /*2b50*/  FMUL R22, R22, R89 ;  /* 0x0000005916167220 */ /* 0x000fe20000400000 */
[----:B------:R-:W-:Y:S01]  /*2b60*/  ISETP.GT.AND P3, PT, R0, 0x10, PT ;  /* 0x000000100000780c */ /* 0x000fe20003f64270 */
[----:B------:R-:W-:Y:S01]  /*2b70*/  BSSY B0, `(.L_x_41) ;  /* 0x000000b000007945 */ /* 0x000fe20003800000 */
[----:B------:R-:W-:Y:S01]  /*2b80*/  IADD3.X R56, R93, R14, R15, P0, P2 ;  /* 0x0000000e5d387210 */ /* 0x000fe200007e440f */
[----:B------:R-:W-:Y:S01]  /*2b90*/  FFMA R22, R63, R90, R22 ;  /* 0x0000005a3f167223 */ /* 0x000fe20000000016 */
[----:B------:R-:W-:-:S02]  /*2ba0*/  IADD3 R6, P0, P2, R57, R4, R101 ;  /* 0x0000000439067210 */ /* 0x000fc40007a1e065 */
[----:B------:R-:W-:Y:S02]  /*2bb0*/  P2R R92, PR, RZ, 0x8 ;  /* 0x00000008ff5c7803 */ /* 0x000fe40000000000 */
[----:B------:R-:W-:Y:S02]  /*2bc0*/  F2FP.F16.F32.PACK_AB R22, RZ, R22 ;  /* 0x00000016ff16723e */ /* 0x000fe400000000ff */
[----:B------:R-:W-:Y:S02]  /*2bd0*/  IADD3.X R7, R97, R5, R99, P0, P2 ;  /* 0x0000000561077210 */ /* 0x000fe400007e4463 */
[----:B------:R-:W-:Y:S01]  /*2be0*/  ISETP.GT.AND P0, PT, R88, RZ, P3 ;  /* 0x000000ff5800720c */ /* 0x000fe20001f04270 */
[----:B------:R0:W-:-:S12]  /*2bf0*/  @P1 STG.E.U16 desc[UR12][R18.64+0x12], R22 ;  /* 0x0000121612001986 */ /* 0x0001d8000c10150c */
[----:B0-----:R-:W-:Y:S05]  /*2c00*/  @!P0 BRA `(.L_x_42) ;  /* 0x0000000000048947 */ /* 0x001fea0003800000 */
[----:B------:R0:W5:Y:S02]  /*2c10*/  LDG.E.LTC128B.U16 R102, desc[UR12][R2.64+0x20] ;  /* 0x0000200c02667981 */ /* 0x000164000c1e1520 */
.L_x_42:
[----:B------:R-:W-:Y:S05]  /*2c20*/  BSYNC B0 ;  /* 0x0000000000007941 */ /* 0x000fea0003800000 */
.L_x_41:
[----:B-----5:R-:W-:Y:S01]  /*2c30*/  HADD2.F32 R14, -RZ, R102.H0_H0 ;  /* 0x20000066ff0e7230 */ /* 0x020fe20000004100 */
[----:B------:R-:W-:Y:S01]  /*2c40*/  ISETP.GT.AND P1, PT, R0, 0x11, PT ;  /* 0x000000110000780c */ /* 0x000fe20003f24270 */
[----:B------:R-:W-:Y:S03]  /*2c50*/  BSSY B0, `(.L_x_43) ;  /* 0x0000009000007945 */ /* 0x000fe60003800000 */
[----:B------:R-:W-:-:S04]  /*2c60*/  FMUL R15, R14, R89 ;  /* 0x000000590e0f7220 */ /* 0x000fc80000400000 */
[----:B------:R-:W-:Y:S01]  /*2c70*/  FFMA R15, R64, R90, R15 ;  /* 0x0000005a400f7223 */ /* 0x000fe2000000000f */
[----:B------:R-:W-:-:S04]  /*2c80*/  P2R R64, PR, RZ, 0x2 ;  /* 0x00000002ff407803 */ /* 0x000fc80000000000 */
[----:B------:R-:W-:-:S05]  /*2c90*/  F2FP.F16.F32.PACK_AB R15, RZ, R15 ;  /* 0x0000000fff0f723e */ /* 0x000fca00000000ff */
[----:B------:R0:W-:Y:S01]  /*2ca0*/  @P0 STG.E.U16 desc[UR12][R4.64+0x20], R15 ;  /* 0x0000200f04000986 */ /* 0x0001e2000c10150c */
[----:B------:R-:W-:-:S13]  /*2cb0*/  ISETP.GT.AND P0, PT, R88, RZ, P1 ;  /* 0x000000ff5800720c */ /* 0x000fda0000f04270 */
[----:B0-----:R-:W-:Y:S05]  /*2cc0*/  @!P0 BRA `(.L_x_44) ;  /* 0x0000000000048947 */ /* 0x001fea0003800000 */
[----:B------:R0:W5:Y:S02]  /*2cd0*/  LDG.E.LTC128B.U16 R102, desc[UR12][R2.64+0x22] ;  /* 0x0000220c02667981 */ /* 0x000164000c1e1520 */
.L_x_44:
[----:B------:R-:W-:Y:S05]  /*2ce0*/  BSYNC B0 ;  /* 0x0000000000007941 */ /* 0x000fea0003800000 */
.L_x_43:
[----:B-----5:R-:W-:Y:S01]  /*2cf0*/  HADD2.F32 R14, -RZ, R102.H0_H0 ;  /* 0x20000066ff0e7230 */ /* 0x020fe20000004100 */
[----:B------:R-:W-:Y:S04]  /*2d00*/  BSSY B0, `(.L_x_45) ;  /* 0x0000008000007945 */ /* 0x000fe80003800000 */
[----:B------:R-:W-:-:S04]  /*2d10*/  FMUL R14, R14, R89 ;  /* 0x000000590e0e7220 */ /* 0x000fc80000400000 */
[----:B------:R-:W-:-:S05]  /*2d20*/  FFMA R14, R65, R90, R14 ;  /* 0x0000005a410e7223 */ /* 0x000fca000000000e */
[----:B------:R-:W-:-:S05]  /*2d30*/  F2FP.F16.F32.PACK_AB R14, RZ, R14 ;  /* 0x0000000eff0e723e */ /* 0x000fca00000000ff */
[----:B------:R0:W-:Y:S01]  /*2d40*/  @P0 STG.E.U16 desc[UR12][R4.64+0x22], R14 ;  /* 0x0000220e04000986 */ /* 0x0001e2000c10150c */
[----:B------:R-:W-:-:S13]  /*2d50*/  ISETP.GT.AND P0, PT, R88, 0x8, P3 ;  /* 0x000000085800780c */ /* 0x000fda0001f04270 */
[----:B0-----:R-:W-:Y:S05]  /*2d60*/  @!P0 BRA `(.L_x_46) ;  /* 0x0000000000048947 */ /* 0x001fea0003800000 */
[----:B------:R0:W5:Y:S02]  /*2d70*/  LDG.E.LTC128B.U16 R102, desc[UR12][R16.64+0x20] ;  /* 0x0000200c10667981 */ /* 0x000164000c1e1520 */
.L_x_46:
[----:B------:R-:W-:Y:S05]  /*2d80*/  BSYNC B0 ;  /* 0x0000000000007941 */ /* 0x000fea0003800000 */
.L_x_45:
        /* <DEDUP_REMOVED lines=9> */
.L_x_48:
[----:B------:R-:W-:Y:S05]  /*2e20*/  BSYNC B0 ;  /* 0x0000000000007941 */ /* 0x000fea0003800000 */
.L_x_47:
[----:B-----5:R-:W-:Y:S01]  /*2e30*/  HADD2.F32 R14, -RZ, R102.H0_H0 ;  /* 0x20000066ff0e7230 */ /* 0x020fe20000004100 */
[----:B------:R-:W-:Y:S01]  /*2e40*/  ISETP.GT.AND P2, PT, R0, 0x18, PT ;  /* 0x000000180000780c */ /* 0x000fe20003f44270 */
[----:B------:R-:W-:Y:S03]  /*2e50*/  BSSY B0, `(.L_x_49) ;  /* 0x0000016000007945 */ /* 0x000fe60003800000 */
[----:B------:R-:W-:-:S04]  /*2e60*/  FMUL R14, R14, R89 ;  /* 0x000000590e0e7220 */ /* 0x000fc80000400000 */
[----:B------:R-:W-:-:S05]  /*2e70*/  FFMA R14, R67, R90, R14 ;  /* 0x0000005a430e7223 */ /* 0x000fca000000000e */
[----:B------:R-:W-:-:S04]  /*2e80*/  F2FP.F16.F32.PACK_AB R14, RZ, R14 ;  /* 0x0000000eff0e723e */ /* 0x000fc800000000ff */
[----:B------:R-:W-:Y:S01]  /*2e90*/  PRMT R13, R14, 0x7610, R13 ;  /* 0x000076100e0d7816 */ /* 0x000fe2000000000d */
[----:B------:R-:W-:-:S04]  /*2ea0*/  IMAD.WIDE.U32 R14, R59, UR10, R10 ;  /* 0x0000000a3b0e7c25 */ /* 0x000fc8000f8e000a */
[----:B------:R0:W-:Y:S01]  /*2eb0*/  @P0 STG.E.U16 desc[UR12][R18.64+0x22], R13 ;  /* 0x0000220d12000986 */ /* 0x0001e2000c10150c */
[----:B------:R-:W-:Y:S01]  /*2ec0*/  IMAD.IADD R61, R15, 0x1, R61 ;  /* 0x000000010f3d7824 */ /* 0x000fe200078e023d */
[----:B------:R-:W-:-:S04]  /*2ed0*/  LEA R22, P0, R14, UR14, 0x1 ;  /* 0x0000000e0e167c11 */ /* 0x000fc8000f8008ff */
[----:B------:R-:W-:Y:S02]  /*2ee0*/  LEA.HI.X R23, R14, UR15, R61, 0x1, P0 ;  /* 0x0000000f0e177c11 */ /* 0x000fe400080f0c3d */
[----:B------:R-:W-:-:S04]  /*2ef0*/  LEA R14, P0, R8, UR14, 0x1 ;  /* 0x0000000e080e7c11 */ /* 0x000fc8000f8008ff */
[----:B------:R-:W-:Y:S02]  /*2f00*/  LEA.HI.X R15, R8, UR15, R91, 0x1, P0 ;  /* 0x0000000f080f7c11 */ /* 0x000fe400080f0c5b */
[----:B------:R-:W-:-:S05]  /*2f10*/  IADD3 R12, P0, R12, R20, RZ ;  /* 0x000000140c0c7210 */ /* 0x000fca0007f1e0ff */
[----:B------:R-:W-:Y:S01]  /*2f20*/  IMAD.X R9, R9, 0x1, R11, P0 ;  /* 0x0000000109097824 */ /* 0x000fe200000e060b */
[----:B------:R-:W-:-:S04]  /*2f30*/  LEA R10, P0, R12, UR14, 0x1 ;  /* 0x0000000e0c0a7c11 */ /* 0x000fc8000f8008ff */
[----:B------:R-:W-:Y:S02]  /*2f40*/  LEA.HI.X R11, R12, UR15, R9, 0x1, P0 ;  /* 0x0000000f0c0b7c11 */ /* 0x000fe400080f0c09 */
[----:B------:R-:W-:-:S04]  /*2f50*/  LEA R8, P0, R95, UR14, 0x1 ;  /* 0x0000000e5f087c11 */ /* 0x000fc8000f8008ff */
[----:B------:R-:W-:Y:S02]  /*2f60*/  LEA.HI.X R9, R95, UR15, R56, 0x1, P0 ;  /* 0x0000000f5f097c11 */ /* 0x000fe400080f0c38 */
[----:B------:R-:W-:Y:S02]  /*2f70*/  ISETP.GT.AND P0, PT, R88, RZ, P2 ;  /* 0x000000ff5800720c */ /* 0x000fe40001704270 */
[----:B------:R-:W-:-:S11]  /*2f80*/  P2R R56, PR, RZ, 0x4 ;  /* 0x00000004ff387803 */ /* 0x000fd60000000000 */
[----:B0-----:R-:W-:Y:S05]  /*2f90*/  @!P0 BRA `(.L_x_50) ;  /* 0x0000000000048947 */ /* 0x001fea0003800000 */
[----:B------:R0:W5:Y:S02]  /*2fa0*/  LDG.E.LTC128B.U16 R102, desc[UR12][R2.64+0x30] ;  /* 0x0000300c02667981 */ /* 0x000164000c1e1520 */
.L_x_50:
[----:B------:R-:W-:Y:S05]  /*2fb0*/  BSYNC B0 ;  /* 0x0000000000007941 */ /* 0x000fea0003800000 */
.L_x_49:
[----:B-----5:R-:W-:Y:S01]  /*2fc0*/  HADD2.F32 R12, -RZ, R102.H0_H0 ;  /* 0x20000066ff0c7230 */ /* 0x020fe20000004100 */
[----:B------:R-:W-:Y:S01]  /*2fd0*/  ISETP.GT.AND P1, PT, R0, 0x19, PT ;  /* 0x000000190000780c */ /* 0x000fe20003f24270 */
[----:B------:R-:W-:Y:S03]  /*2fe0*/  BSSY B0, `(.L_x_51) ;  /* 0x0000009000007945 */ /* 0x000fe60003800000 */
[----:B------:R-:W-:Y:S01]  /*2ff0*/  FMUL R13, R12, R89 ;  /* 0x000000590c0d7220 */ /* 0x000fe20000400000 */
[----:B------:R-:W-:-:S03]  /*3000*/  P2R R65, PR, RZ, 0x2 ;  /* 0x00000002ff417803 */ /* 0x000fc60000000000 */
[----:B------:R-:W-:-:S05]  /*3010*/  FFMA R13, R68, R90, R13 ;  /* 0x0000005a440d7223 */ /* 0x000fca000000000d */
[----:B------:R-:W-:-:S05]  /*3020*/  F2FP.F16.F32.PACK_AB R13, RZ, R13 ;  /* 0x0000000dff0d723e */ /* 0x000fca00000000ff */
[----:B------:R0:W-:Y:S01]  /*3030*/  @P0 STG.E.U16 desc[UR12][R4.64+0x30], R13 ;  /* 0x0000300d04000986 */ /* 0x0001e2000c10150c */
[----:B------:R-:W-:-:S13]  /*3040*/  ISETP.GT.AND P0, PT, R88, RZ, P1 ;  /* 0x000000ff5800720c */ /* 0x000fda0000f04270 */
[----:B0-----:R-:W-:Y:S05]  /*3050*/  @!P0 BRA `(.L_x_52) ;  /* 0x0000000000048947 */ /* 0x001fea0003800000 */
[----:B------:R0:W5:Y:S02]  /*3060*/  LDG.E.LTC128B.U16 R102, desc[UR12][R2.64+0x32] ;  /* 0x0000320c02667981 */ /* 0x000164000c1e1520 */
.L_x_52:
[----:B------:R-:W-:Y:S05]  /*3070*/  BSYNC B0 ;  /* 0x0000000000007941 */ /* 0x000fea0003800000 */
.L_x_51:
        /* <DEDUP_REMOVED lines=9> */
.L_x_54:
[----:B------:R-:W-:Y:S05]  /*3110*/  BSYNC B0 ;  /* 0x0000000000007941 */ /* 0x000fea0003800000 */
.L_x_53:
        /* <DEDUP_REMOVED lines=9> */
.L_x_56:
[----:B------:R-:W-:Y:S05]  /*31b0*/  BSYNC B0 ;  /* 0x0000000000007941 */ /* 0x000fea0003800000 */
.L_x_55:
        /* <DEDUP_REMOVED lines=11> */
.L_x_58:
[----:B------:R-:W-:Y:S05]  /*3270*/  BSYNC B0 ;  /* 0x0000000000007941 */ /* 0x000fea0003800000 */
.L_x_57:
        /* <DEDUP_REMOVED lines=11> */
.L_x_60:
[----:B------:R-:W-:Y:S05]  /*3330*/  BSYNC B0 ;  /* 0x0000000000007941 */ /* 0x000fea0003800000 */
.L_x_59:
        /* <DEDUP_REMOVED lines=9> */
.L_x_62:
[----:B------:R-:W-:Y:S05]  /*33d0*/  BSYNC B0 ;  /* 0x0000000000007941 */ /* 0x000fea0003800000 */
.L_x_61:
        /* <DEDUP_REMOVED lines=9> */
.L_x_64:
[----:B------:R-:W-:Y:S05]  /*3470*/  BSYNC B0 ;  /* 0x0000000000007941 */ /* 0x000fea0003800000 */
.L_x_63:
[----:B-----5:R-:W-:Y:S01]  /*3480*/  HADD2.F32 R12, -RZ, R102.H0_H0 ;  /* 0x20000066ff0c7230 */ /* 0x020fe20000004100 */
[----:B------:R-:W-:Y:S01]  /*3490*/  ISETP.GT.AND P5, PT, R0, 0x28, PT ;  /* 0x000000280000780c */ /* 0x000fe20003fa4270 */
[----:B------:R-:W-:Y:S03]  /*34a0*/  BSSY B0, `(.L_x_65) ;  /* 0x0000009000007945 */ /* 0x000fe60003800000 */
[----:B------:R-:W-:-:S04]  /*34b0*/  FMUL R12, R12, R89 ;  /* 0x000000590c0c7220 */ /* 0x000fc80000400000 */
[----:B------:R-:W-:-:S05]  /*34c0*/  FFMA R12, R75, R90, R12 ;  /* 0x0000005a4b0c7223 */ /* 0x000fca000000000c */
[----:B------:R-:W-:-:S05]  /*34d0*/  F2FP.F16.F32.PACK_AB R12, RZ, R12 ;  /* 0x0000000cff0c723e */ /* 0x000fca00000000ff */
[----:B------:R1:W-:Y:S01]  /*34e0*/  @P0 STG.E.U16 desc[UR12][R18.64+0x42], R12 ;  /* 0x0000420c12000986 */ /* 0x0003e2000c10150c */
[----:B------:R-:W-:Y:S02]  /*34f0*/  ISETP.GT.AND P0, PT, R88, RZ, P5 ;  /* 0x000000ff5800720c */ /* 0x000fe40002f04270 */
[----:B-1----:R-:W-:-:S11]  /*3500*/  P2R R12, PR, RZ, 0x20 ;  /* 0x00000020ff0c7803 */ /* 0x002fd60000000000 */
[----:B------:R-:W-:Y:S05]  /*3510*/  @!P0 BRA `(.L_x_66) ;  /* 0x0000000000048947 */ /* 0x000fea0003800000 */
[----:B------:R1:W5:Y:S02]  /*3520*/  LDG.E.LTC128B.U16 R102, desc[UR12][R2.64+0x50] ;  /* 0x0000500c02667981 */ /* 0x000364000c1e1520 */
.L_x_66:
[----:B------:R-:W-:Y:S05]  /*3530*/  BSYNC B0 ;  /* 0x0000000000007941 */ /* 0x000fea0003800000 */
.L_x_65:
        /* <DEDUP_REMOVED lines=11> */
.L_x_68:
[----:B------:R-:W-:Y:S05]  /*35f0*/  BSYNC B0 ;  /* 0x0000000000007941 */ /* 0x000fea0003800000 */
.L_x_67:
        /* <DEDUP_REMOVED lines=9> */
.L_x_70:
[----:B------:R-:W-:Y:S05]  /*3690*/  BSYNC B0 ;  /* 0x0000000000007941 */ /* 0x000fea0003800000 */
.L_x_69:
        /* <DEDUP_REMOVED lines=9> */
.L_x_72:
[----:B------:R-:W-:Y:S05]  /*3730*/  BSYNC B0 ;  /* 0x0000000000007941 */ /* 0x000fea0003800000 */
.L_x_71:
[----:B-----5:R-:W-:Y:S01]  /*3740*/  HADD2.F32 R12, -RZ, R102.H0_H0 ;  /* 0x20000066ff0c7230 */ /* 0x020fe20000004100 */
[----:B------:R-:W-:Y:S01]  /*3750*/  ISETP.GT.AND P3, PT, R0, 0x30, PT ;  /* 0x000000300000780c */ /* 0x000fe20003f64270 */
[----:B------:R-:W-:Y:S03]  /*3760*/  BSSY B0, `(.L_x_73) ;  /* 0x0000008000007945 */ /* 0x000fe60003800000 */
[----:B------:R-:W-:-:S04]  /*3770*/  FMUL R12, R12, R89 ;  /* 0x000000590c0c7220 */ /* 0x000fc80000400000 */
[----:B------:R-:W-:-:S05]  /*3780*/  FFMA R12, R79, R90, R12 ;  /* 0x0000005a4f0c7223 */ /* 0x000fca000000000c */
[----:B------:R-:W-:-:S05]  /*3790*/  F2FP.F16.F32.PACK_AB R12, RZ, R12 ;  /* 0x0000000cff0c723e */ /* 0x000fca00000000ff */
[----:B------:R0:W-:Y:S01]  /*37a0*/  @P0 STG.E.U16 desc[UR12][R18.64+0x52], R12 ;  /* 0x0000520c12000986 */ /* 0x0001e2000c10150c */
[----:B------:R-:W-:-:S13]  /*37b0*/  ISETP.GT.AND P0, PT, R88, RZ, P3 ;  /* 0x000000ff5800720c */ /* 0x000fda0001f04270 */
[----:B0-----:R-:W-:Y:S05]  /*37c0*/  @!P0 BRA `(.L_x_74) ;  /* 0x0000000000048947 */ /* 0x001fea0003800000 */
[----:B------:R0:W5:Y:S02]  /*37d0*/  LDG.E.LTC128B.U16 R102, desc[UR12][R2.64+0x60] ;  /* 0x0000600c02667981 */ /* 0x000164000c1e1520 */
.L_x_74:
[----:B------:R-:W-:Y:S05]  /*37e0*/  BSYNC B0 ;  /* 0x0000000000007941 */ /* 0x000fea0003800000 */
.L_x_73:
        /* <DEDUP_REMOVED lines=10> */
.L_x_76:
[----:B------:R-:W-:Y:S05]  /*3890*/  BSYNC B0 ;  /* 0x0000000000007941 */ /* 0x000fea0003800000 */
.L_x_75:
        /* <DEDUP_REMOVED lines=9> */
.L_x_78:
[----:B------:R-:W-:Y:S05]  /*3930*/  BSYNC B0 ;  /* 0x0000000000007941 */ /* 0x000fea0003800000 */
.L_x_77:
        /* <DEDUP_REMOVED lines=9> */
.L_x_80:
[----:B------:R-:W-:Y:S05]  /*39d0*/  BSYNC B0 ;  /* 0x0000000000007941 */ /* 0x000fea0003800000 */
.L_x_79:
        /* <DEDUP_REMOVED lines=10> */
.L_x_82:
[----:B------:R-:W-:Y:S05]  /*3a80*/  BSYNC B0 ;  /* 0x0000000000007941 */ /* 0x000fea0003800000 */
.L_x_81:
[----:B-----5:R-:W-:Y:S01]  /*3a90*/  HADD2.F32 R12, -RZ, R102.H0_H0 ;  /* 0x20000066ff0c7230 */ /* 0x020fe20000004100 */
[----:B------:R-:W-:Y:S04]  /*3aa0*/  BSSY B0, `(.L_x_83) ;  /* 0x000000f000007945 */ /* 0x000fe80003800000 */
[----:B------:R-:W-:-:S04]  /*3ab0*/  FMUL R13, R12, R89 ;  /* 0x000000590c0d7220 */ /* 0x000fc80000400000 */
[----:B------:R-:W-:-:S05]  /*3ac0*/  FFMA R13, R84, R90, R13 ;  /* 0x0000005a540d7223 */ /* 0x000fca000000000d */
[----:B------:R-:W-:-:S05]  /*3ad0*/  F2FP.F16.F32.PACK_AB R13, RZ, R13 ;  /* 0x0000000dff0d723e */ /* 0x000fca00000000ff */
[----:B------:R1:W-:Y:S01]  /*3ae0*/  @P0 STG.E.U16 desc[UR12][R4.64+0x70], R13 ;  /* 0x0000700d04000986 */ /* 0x0003e2000c10150c */
[----:B------:R-:W-:-:S05]  /*3af0*/  IADD3 R20, P0, R57, R18, RZ ;  /* 0x0000001239147210 */ /* 0x000fca0007f1e0ff */
[----:B------:R-:W-:Y:S01]  /*3b00*/  IMAD.X R21, R97, 0x1, R19, P0 ;  /* 0x0000000161157824 */ /* 0x000fe200000e0613 */
[----:B------:R-:W-:-:S05]  /*3b10*/  IADD3 R62, P0, R57, R18, RZ ;  /* 0x00000012393e7210 */ /* 0x000fca0007f1e0ff */
[----:B------:R-:W-:Y:S01]  /*3b20*/  IMAD.X R63, R97, 0x1, R19, P0 ;  /* 0x00000001613f7824 */ /* 0x000fe200000e0613 */
[----:B------:R-:W-:-:S05]  /*3b30*/  IADD3 R12, P0, R57, R4, RZ ;  /* 0x00000004390c7210 */ /* 0x000fca0007f1e0ff */
[----:B-1----:R-:W-:Y:S01]  /*3b40*/  IMAD.X R13, R97, 0x1, R5, P0 ;  /* 0x00000001610d7824 */ /* 0x002fe200000e0605 */
[----:B------:R-:W-:-:S04]  /*3b50*/  ISETP.GT.AND P0, PT, R0, 0x39, PT ;  /* 0x000000390000780c */ /* 0x000fc80003f04270 */
[----:B------:R-:W-:-:S13]  /*3b60*/  ISETP.GT.AND P4, PT, R88, RZ, P0 ;  /* 0x000000ff5800720c */ /* 0x000fda0000784270 */
[----:B------:R-:W-:Y:S05]  /*3b70*/  @!P4 BRA `(.L_x_84) ;  /* 0x000000000004c947 */ /* 0x000fea0003800000 */
[----:B------:R1:W5:Y:S02]  /*3b80*/  LDG.E.LTC128B.U16 R102, desc[UR12][R2.64+0x72] ;  /* 0x0000720c02667981 */ /* 0x000364000c1e1520 */
.L_x_84:
[----:B------:R-:W-:Y:S05]  /*3b90*/  BSYNC B0 ;  /* 0x0000000000007941 */ /* 0x000fea0003800000 */
.L_x_83:
        /* <DEDUP_REMOVED lines=9> */
.L_x_86:
[----:B------:R-:W-:Y:S05]  /*3c30*/  BSYNC B0 ;  /* 0x0000000000007941 */ /* 0x000fea0003800000 */
.L_x_85:
[----:B-----5:R-:W-:Y:S01]  /*3c40*/  HADD2.F32 R0, -RZ, R102.H0_H0 ;  /* 0x20000066ff007230 */ /* 0x020fe20000004100 */
[----:B------:R-:W-:Y:S04]  /*3c50*/  BSSY B0, `(.L_x_87) ;  /* 0x0000008000007945 */ /* 0x000fe80003800000 */
[----:B-1-34-:R-:W-:-:S04]  /*3c60*/  FMUL R3, R0, R89 ;  /* 0x0000005900037220 */ /* 0x01afc80000400000 */
[----:B------:R-:W-:-:S05]  /*3c70*/  FFMA R3, R86, R90, R3 ;  /* 0x0000005a56037223 */ /* 0x000fca0000000003 */
[----:B------:R-:W-:-:S05]  /*3c80*/  F2FP.F16.F32.PACK_AB R3, RZ, R3 ;  /* 0x00000003ff03723e */ /* 0x000fca00000000ff */
[----:B------:R1:W-:Y:S01]  /*3c90*/  @P4 STG.E.U16 desc[UR12][R18.64+0x70], R3 ;  /* 0x0000700312004986 */ /* 0x0003e2000c10150c */
[----:B------:R-:W-:-:S13]  /*3ca0*/  ISETP.GT.AND P4, PT, R88, 0x8, P0 ;  /* 0x000000085800780c */ /* 0x000fda0000784270 */
[----:B-1----:R-:W-:Y:S05]  /*3cb0*/  @!P4 BRA `(.L_x_88) ;  /* 0x000000000004c947 */ /* 0x002fea0003800000 */
[----:B------:R1:W5:Y:S02]  /*3cc0*/  LDG.E.LTC128B.U16 R102, desc[UR12][R16.64+0x72] ;  /* 0x0000720c10667981 */ /* 0x000364000c1e1520 */
.L_x_88:
[----:B------:R-:W-:Y:S05]  /*3cd0*/  BSYNC B0 ;  /* 0x0000000000007941 */ /* 0x000fea0003800000 */
.L_x_87:
[----:B-----5:R-:W-:-:S05]  /*3ce0*/  HADD2.F32 R0, -RZ, R102.H0_H0 ;  /* 0x20000066ff007230 */ /* 0x020fca0000004100 */
[----:B------:R-:W-:-:S04]  /*3cf0*/  FMUL R0, R0, R89 ;  /* 0x0000005900007220 */ /* 0x000fc80000400000 */
[----:B------:R-:W-:-:S05]  /*3d00*/  FFMA R0, R87, R90, R0 ;  /* 0x0000005a57007223 */ /* 0x000fca0000000000 */
[----:B------:R-:W-:-:S04]  /*3d10*/  F2FP.F16.F32.PACK_AB R0, RZ, R0 ;  /* 0x00000000ff00723e */ /* 0x000fc800000000ff */
[----:B------:R-:W-:-:S05]  /*3d20*/  PRMT R2, R0, 0x7610, R2 ;  /* 0x0000761000027816 */ /* 0x000fca0000000002 */
[----:B------:R3:W-:Y:S01]  /*3d30*/  @P4 STG.E.U16 desc[UR12][R18.64+0x72], R2 ;  /* 0x0000720212004986 */ /* 0x0007e2000c10150c */
[----:B------:R-:W-:-:S13]  /*3d40*/  ISETP.GT.AND P4, PT, R88, 0x40, P6 ;  /* 0x000000405800780c */ /* 0x000fda0003784270 */
[----:B------:R-:W4:Y:S01]  /*3d50*/  @P4 LDG.E.LTC128B.U16 R102, desc[UR12][R22.64] ;  /* 0x0000000c16664981 */ /* 0x000f22000c1e1520 */
[----:B------:R-:W-:Y:S01]  /*3d60*/  BSSY B0, `(.L_x_89) ;  /* 0x000000a000007945 */ /* 0x000fe20003800000 */
[----:B----4-:R-:W-:-:S05]  /*3d70*/  HADD2.F32 R0, -RZ, R102.H0_H0 ;  /* 0x20000066ff007230 */ /* 0x010fca0000004100 */
[----:B------:R-:W-:-:S04]  /*3d80*/  FMUL R3, R0, R89 ;  /* 0x0000005900037220 */ /* 0x000fc80000400000 */
[----:B------:R-:W-:-:S05]  /*3d90*/  FFMA R3, R24, R90, R3 ;  /* 0x0000005a18037223 */ /* 0x000fca0000000003 */
[----:B------:R-:W-:-:S05]  /*3da0*/  F2FP.F16.F32.PACK_AB R3, RZ, R3 ;  /* 0x00000003ff03723e */ /* 0x000fca00000000ff */
[----:B------:R3:W-:Y:S01]  /*3db0*/  @P4 STG.E.U16 desc[UR12][R12.64], R3 ;  /* 0x000000030c004986 */ /* 0x0007e2000c10150c */
[----:B------:R-:W-:-:S04]  /*3dc0*/  ISETP.NE.AND P4, PT, R100, RZ, PT ;  /* 0x000000ff6400720c */ /* 0x000fc80003f85270 */
[----:B------:R-:W-:-:S13]  /*3dd0*/  ISETP.GT.AND P4, PT, R88, 0x40, P4 ;  /* 0x000000405800780c */ /* 0x000fda0002784270 */
[----:B---3--:R-:W-:Y:S05]  /*3de0*/  @!P4 BRA `(.L_x_90) ;  /* 0x000000000004c947 */ /* 0x008fea0003800000 */
[----:B------:R3:W5:Y:S02]  /*3df0*/  LDG.E.LTC128B.U16 R102, desc[UR12][R14.64+0x2] ;  /* 0x0000020c0e667981 */ /* 0x000764000c1e1520 */
.L_x_90:
[----:B------:R-:W-:Y:S05]  /*3e00*/  BSYNC B0 ;  /* 0x0000000000007941 */ /* 0x000fea0003800000 */
.L_x_89:
[----:B-----5:R-:W-:Y:S01]  /*3e10*/  HADD2.F32 R0, -RZ, R102.H0_H0 ;  /* 0x20000066ff007230 */ /* 0x020fe20000004100 */
[----:B------:R-:W-:Y:S01]  /*3e20*/  ISETP.GT.AND P6, PT, R88, 0x48, P6 ;  /* 0x000000485800780c */ /* 0x000fe200037c4270 */
[----:B------:R-:W-:Y:S01]  /*3e30*/  @P4 IMAD.MOV.U32 R2, RZ, RZ, R12 ;  /* 0x000000ffff024224 */ /* 0x000fe200078e000c */
[----:B------:R-:W-:Y:S01]  /*3e40*/  BSSY B0, `(.L_x_91) ;  /* 0x0000008000007945 */ /* 0x000fe20003800000 */
[----:B------:R-:W-:Y:S02]  /*3e50*/  @P4 IMAD.MOV.U32 R3, RZ, RZ, R13 ;  /* 0x000000ffff034224 */ /* 0x000fe400078e000d */
[----:B------:R-:W-:-:S04]  /*3e60*/  FMUL R0, R0, R89 ;  /* 0x0000005900007220 */ /* 0x000fc80000400000 */
[----:B------:R-:W-:-:S05]  /*3e70*/  FFMA R0, R25, R90, R0 ;  /* 0x0000005a19007223 */ /* 0x000fca0000000000 */
[----:B------:R-:W-:-:S05]  /*3e80*/  F2FP.F16.F32.PACK_AB R0, RZ, R0 ;  /* 0x00000000ff00723e */ /* 0x000fca00000000ff */
[----:B------:R4:W-:Y:S01]  /*3e90*/  @P4 STG.E.U16 desc[UR12][R2.64+0x2], R0 ;  /* 0x0000020002004986 */ /* 0x0009e2000c10150c */
[----:B------:R-:W-:Y:S05]  /*3ea0*/  @!P6 BRA `(.L_x_92) ;  /* 0x000000000004e947 */ /* 0x000fea0003800000 */
[----:B------:R0:W5:Y:S02]  /*3eb0*/  LDG.E.LTC128B.U16 R102, desc[UR12][R10.64] ;  /* 0x0000000c0a667981 */ /* 0x000164000c1e1520 */
.L_x_92:
[----:B------:R-:W-:Y:S05]  /*3ec0*/  BSYNC B0 ;  /* 0x0000000000007941 */ /* 0x000fea0003800000 */
.L_x_91:
[----:B----45:R-:W-:Y:S01]  /*3ed0*/  HADD2.F32 R0, -RZ, R102.H0_H0 ;  /* 0x20000066ff007230 */ /* 0x030fe20000004100 */
[----:B------:R-:W-:Y:S01]  /*3ee0*/  ISETP.NE.AND P4, PT, R100, RZ, PT ;  /* 0x000000ff6400720c */ /* 0x000fe20003f85270 */
[----:B------:R-:W-:Y:S03]  /*3ef0*/  BSSY B0, `(.L_x_93) ;  /* 0x0000008000007945 */ /* 0x000fe60003800000 */
[----:B------:R-:W-:Y:S01]  /*3f00*/  FMUL R3, R0, R89 ;  /* 0x0000005900037220 */ /* 0x000fe20000400000 */
[----:B------:R-:W-:-:S03]  /*3f10*/  ISETP.GT.AND P4, PT, R88, 0x48, P4 ;  /* 0x000000485800780c */ /* 0x000fc60002784270 */
[----:B------:R-:W-:-:S05]  /*3f20*/  FFMA R3, R26, R90, R3 ;  /* 0x0000005a1a037223 */ /* 0x000fca0000000003 */
[----:B------:R-:W-:-:S05]  /*3f30*/  F2FP.F16.F32.PACK_AB R3, RZ, R3 ;  /* 0x00000003ff03723e */ /* 0x000fca00000000ff */
[----:B------:R4:W-:Y:S01]  /*3f40*/  @P6 STG.E.U16 desc[UR12][R20.64], R3 ;  /* 0x0000000314006986 */ /* 0x0009e2000c10150c */
[----:B------:R-:W-:Y:S05]  /*3f50*/  @!P4 BRA `(.L_x_94) ;  /* 0x000000000004c947 */ /* 0x000fea0003800000 */
[----:B------:R0:W5:Y:S02]  /*3f60*/  LDG.E.LTC128B.U16 R102, desc[UR12][R8.64+0x2] ;  /* 0x0000020c08667981 */ /* 0x000164000c1e1520 */
.L_x_94:
[----:B------:R-:W-:Y:S05]  /*3f70*/  BSYNC B0 ;  /* 0x0000000000007941 */ /* 0x000fea0003800000 */
.L_x_93:
[----:B-----5:R-:W-:Y:S01]  /*3f80*/  HADD2.F32 R0, -RZ, R102.H0_H0 ;  /* 0x20000066ff007230 */ /* 0x020fe20000004100 */
[----:B------:R-:W-:Y:S01]  /*3f90*/  ISETP.NE.AND P6, PT, R58, RZ, PT ;  /* 0x000000ff3a00720c */ /* 0x000fe20003fc5270 */
[----:B------:R-:W-:Y:S03]  /*3fa0*/  BSSY B0, `(.L_x_95) ;  /* 0x0000008000007945 */ /* 0x000fe60003800000 */
[----:B------:R-:W-:-:S04]  /*3fb0*/  FMUL R0, R0, R89 ;  /* 0x0000005900007220 */ /* 0x000fc80000400000 */
[----:B------:R-:W-:-:S05]  /*3fc0*/  FFMA R0, R27, R90, R0 ;  /* 0x0000005a1b007223 */ /* 0x000fca0000000000 */
[----:B------:R-:W-:-:S05]  /*3fd0*/  F2FP.F16.F32.PACK_AB R0, RZ, R0 ;  /* 0x00000000ff00723e */ /* 0x000fca00000000ff */
[----:B------:R0:W-:Y:S01]  /*3fe0*/  @P4 STG.E.U16 desc[UR12][R62.64+0x2], R0 ;  /* 0x000002003e004986 */ /* 0x0001e2000c10150c */
[----:B------:R-:W-:-:S13]  /*3ff0*/  ISETP.GT.AND P4, PT, R88, 0x40, P6 ;  /* 0x000000405800780c */ /* 0x000fda0003784270 */
[----:B0-----:R-:W-:Y:S05]  /*4000*/  @!P4 BRA `(.L_x_96) ;  /* 0x000000000004c947 */ /* 0x001fea0003800000 */
[----:B------:R0:W5:Y:S02]  /*4010*/  LDG.E.LTC128B.U16 R102, desc[UR12][R14.64+0x10] ;  /* 0x0000100c0e667981 */ /* 0x000164000c1e1520 */
.L_x_96:
[----:B------:R-:W-:Y:S05]  /*4020*/  BSYNC B0 ;  /* 0x0000000000007941 */ /* 0x000fea0003800000 */
.L_x_95:
[----:B-----5:R-:W-:Y:S01]  /*4030*/  HADD2.F32 R0, -RZ, R102.H0_H0 ;  /* 0x20000066ff007230 */ /* 0x020fe20000004100 */
[----:B------:R-:W-:Y:S01]  /*4040*/  ISETP.NE.AND P6, PT, R60, RZ, PT ;  /* 0x000000ff3c00720c */ /* 0x000fe20003fc5270 */
[----:B------:R-:W-:Y:S01]  /*4050*/  @P4 IMAD.MOV.U32 R2, RZ, RZ, R12 ;  /* 0x000000ffff024224 */ /* 0x000fe200078e000c */
[----:B------:R-:W-:Y:S02]  /*4060*/  BSSY B0, `(.L_x_97) ;  /* 0x000000a000007945 */ /* 0x000fe40003800000 */
[----:B----4-:R-:W-:-:S04]  /*4070*/  FMUL R3, R0, R89 ;  /* 0x0000005900037220 */ /* 0x010fc80000400000 */
[----:B------:R-:W-:-:S05]  /*4080*/  FFMA R3, R28, R90, R3 ;  /* 0x0000005a1c037223 */ /* 0x000fca0000000003 */
[----:B------:R-:W-:-:S04]  /*4090*/  F2FP.F16.F32.PACK_AB R3, RZ, R3 ;  /* 0x00000003ff03723e */ /* 0x000fc800000000ff */
[----:B------:R-:W-:Y:S01]  /*40a0*/  PRMT R0, R3, 0x7610, R0 ;  /* 0x0000761003007816 */ /* 0x000fe20000000000 */
[----:B------:R-:W-:-:S05]  /*40b0*/  @P4 IMAD.MOV.U32 R3, RZ, RZ, R13 ;  /* 0x000000ffff034224 */ /* 0x000fca00078e000d */
[----:B------:R4:W-:Y:S01]  /*40c0*/  @P4 STG.E.U16 desc[UR12][R2.64+0x10], R0 ;  /* 0x0000100002004986 */ /* 0x0009e2000c10150c */
[----:B------:R-:W-:-:S13]  /*40d0*/  ISETP.GT.AND P4, PT, R88, 0x40, P6 ;  /* 0x000000405800780c */ /* 0x000fda0003784270 */
[----:B----4-:R-:W-:Y:S05]  /*40e0*/  @!P4 BRA `(.L_x_98) ;  /* 0x000000000004c947 */ /* 0x010fea0003800000 */
[----:B------:R4:W5:Y:S02]  /*40f0*/  LDG.E.LTC128B.U16 R102, desc[UR12][R14.64+0x12] ;  /* 0x0000120c0e667981 */ /* 0x000964000c1e1520 */
.L_x_98:
[----:B------:R-:W-:Y:S05]  /*4100*/  BSYNC B0 ;  /* 0x0000000000007941 */ /* 0x000fea0003800000 */
.L_x_97:
[----:B-----5:R-:W-:Y:S01]  /*4110*/  HADD2.F32 R0, -RZ, R102.H0_H0 ;  /* 0x20000066ff007230 */ /* 0x020fe20000004100 */
[----:B------:R-:W-:Y:S01]  /*4120*/  BSSY B0, `(.L_x_99) ;  /* 0x000000b000007945 */ /* 0x000fe20003800000 */
[----:B------:R-:W-:Y:S02]  /*4130*/  @P4 IMAD.MOV.U32 R2, RZ, RZ, R12 ;  /* 0x000000ffff024224 */ /* 0x000fe400078e000c */
[----:B------:R-:W-:Y:S02]  /*4140*/  @P4 IMAD.MOV.U32 R3, RZ, RZ, R13 ;  /* 0x000000ffff034224 */ /* 0x000fe400078e000d */
[----:B------:R-:W-:-:S04]  /*4150*/  FMUL R0, R0, R89 ;  /* 0x0000005900007220 */ /* 0x000fc80000400000 */
[----:B------:R-:W-:-:S05]  /*4160*/  FFMA R0, R29, R90, R0 ;  /* 0x0000005a1d007223 */ /* 0x000fca0000000000 */
[----:B------:R-:W-:-:S05]  /*4170*/  F2FP.F16.F32.PACK_AB R0, RZ, R0 ;  /* 0x00000000ff00723e */ /* 0x000fca00000000ff */
[----:B------:R0:W-:Y:S01]  /*4180*/  @P4 STG.E.U16 desc[UR12][R2.64+0x12], R0 ;  /* 0x0000120002004986 */ /* 0x0001e2000c10150c */
[----:B------:R-:W-:-:S04]  /*4190*/  ISETP.NE.AND P4, PT, R58, RZ, PT ;  /* 0x000000ff3a00720c */ /* 0x000fc80003f85270 */
[----:B------:R-:W-:-:S13]  /*41a0*/  ISETP.GT.AND P4, PT, R88, 0x48, P4 ;  /* 0x000000485800780c */ /* 0x000fda0002784270 */
[----:B0-----:R-:W-:Y:S05]  /*41b0*/  @!P4 BRA `(.L_x_100) ;  /* 0x000000000004c947 */ /* 0x001fea0003800000 */
[----:B------:R0:W5:Y:S02]  /*41c0*/  LDG.E.LTC128B.U16 R102, desc[UR12][R8.64+0x10] ;  /* 0x0000100c08667981 */ /* 0x000164000c1e1520 */
.L_x_100:
[----:B------:R-:W-:Y:S05]  /*41d0*/  BSYNC B0 ;  /* 0x0000000000007941 */ /* 0x000fea0003800000 */
.L_x_99:
        /* <DEDUP_REMOVED lines=9> */
.L_x_102:
[----:B------:R-:W-:Y:S05]  /*4270*/  BSYNC B0 ;  /* 0x0000000000007941 */ /* 0x000fea0003800000 */
.L_x_101:
[----:B-----5:R-:W-:Y:S01]  /*4280*/  HADD2.F32 R0, -RZ, R102.H0_H0 ;  /* 0x20000066ff007230 */ /* 0x020fe20000004100 */
[----:B------:R-:W-:Y:S01]  /*4290*/  ISETP.NE.AND P6, PT, R92, RZ, PT ;  /* 0x000000ff5c00720c */ /* 0x000fe20003fc5270 */
[----:B------:R-:W-:Y:S01]  /*42a0*/  @P4 IMAD.MOV.U32 R2, RZ, RZ, R6 ;  /* 0x000000ffff024224 */ /* 0x000fe200078e0006 */
[----:B------:R-:W-:Y:S01]  /*42b0*/  BSSY B0, `(.L_x_103) ;  /* 0x0000009000007945 */ /* 0x000fe20003800000 */
[----:B------:R-:W-:Y:S02]  /*42c0*/  @P4 IMAD.MOV.U32 R3, RZ, RZ, R7 ;  /* 0x000000ffff034224 */ /* 0x000fe400078e0007 */
[----:B------:R-:W-:-:S04]  /*42d0*/  FMUL R0, R0, R89 ;  /* 0x0000005900007220 */ /* 0x000fc80000400000 */
[----:B------:R-:W-:-:S05]  /*42e0*/  FFMA R0, R31, R90, R0 ;  /* 0x0000005a1f007223 */ /* 0x000fca0000000000 */
[----:B------:R-:W-:-:S05]  /*42f0*/  F2FP.F16.F32.PACK_AB R0, RZ, R0 ;  /* 0x00000000ff00723e */ /* 0x000fca00000000ff */
[----:B------:R0:W-:Y:S01]  /*4300*/  @P4 STG.E.U16 desc[UR12][R2.64+0x12], R0 ;  /* 0x0000120002004986 */ /* 0x0001e2000c10150c */
[----:B------:R-:W-:-:S13]  /*4310*/  ISETP.GT.AND P4, PT, R88, 0x40, P6 ;  /* 0x000000405800780c */ /* 0x000fda0003784270 */
[----:B0-----:R-:W-:Y:S05]  /*4320*/  @!P4 BRA `(.L_x_104) ;  /* 0x000000000004c947 */ /* 0x001fea0003800000 */
[----:B------:R0:W5:Y:S02]  /*4330*/  LDG.E.LTC128B.U16 R102, desc[UR12][R14.64+0x20] ;  /* 0x0000200c0e667981 */ /* 0x000164000c1e1520 */
.L_x_104:
[----:B------:R-:W-:Y:S05]  /*4340*/  BSYNC B0 ;  /* 0x0000000000007941 */ /* 0x000fea0003800000 */
.L_x_103:
[----:B-----5:R-:W-:Y:S01]  /*4350*/  HADD2.F32 R0, -RZ, R102.H0_H0 ;  /* 0x20000066ff007230 */ /* 0x020fe20000004100 */
[----:B------:R-:W-:Y:S01]  /*4360*/  ISETP.NE.AND P6, PT, R64, RZ, PT ;  /* 0x000000ff4000720c */ /* 0x000fe20003fc5270 */
[----:B------:R-:W-:Y:S01]  /*4370*/  @P4 IMAD.MOV.U32 R2, RZ, RZ, R12 ;  /* 0x000000ffff024224 */ /* 0x000fe200078e000c */
[----:B------:R-:W-:Y:S02]  /*4380*/  BSSY B0, `(.L_x_105) ;  /* 0x000000a000007945 */ /* 0x000fe40003800000 */
[----:B------:R-:W-:-:S04]  /*4390*/  FMUL R3, R0, R89 ;  /* 0x0000005900037220 */ /* 0x000fc80000400000 */
[----:B------:R-:W-:-:S05]  /*43a0*/  FFMA R3, R32, R90, R3 ;  /* 0x0000005a20037223 */ /* 0x000fca0000000003 */
[----:B------:R-:W-:-:S04]  /*43b0*/  F2FP.F16.F32.PACK_AB R3, RZ, R3 ;  /* 0x00000003ff03723e */ /* 0x000fc800000000ff */
[----:B------:R-:W-:Y:S01]  /*43c0*/  PRMT R0, R3, 0x7610, R0 ;  /* 0x0000761003007816 */ /* 0x000fe20000000000 */
[----:B------:R-:W-:-:S05]  /*43d0*/  @P4 IMAD.MOV.U32 R3, RZ, RZ, R13 ;  /* 0x000000ffff034224 */ /* 0x000fca00078e000d */
[----:B------:R0:W-:Y:S01]  /*43e0*/  @P4 STG.E.U16 desc[UR12][R2.64+0x20], R0 ;  /* 0x0000200002004986 */ /* 0x0001e2000c10150c */
[----:B------:R-:W-:-:S13]  /*43f0*/  ISETP.GT.AND P4, PT, R88, 0x40, P6 ;  /* 0x000000405800780c */ /* 0x000fda0003784270 */
[----:B0-----:R-:W-:Y:S05]  /*4400*/  @!P4 BRA `(.L_x_106) ;  /* 0x000000000004c947 */ /* 0x001fea0003800000 */
[----:B------:R0:W5:Y:S02]  /*4410*/  LDG.E.LTC128B.U16 R102, desc[UR12][R14.64+0x22] ;  /* 0x0000220c0e667981 */ /* 0x000164000c1e1520 */
.L_x_106:
[----:B------:R-:W-:Y:S05]  /*4420*/  BSYNC B0 ;  /* 0x0000000000007941 */ /* 0x000fea0003800000 */
.L_x_105:
        /* <DEDUP_REMOVED lines=12> */
.L_x_108:
[----:B------:R-:W-:Y:S05]  /*44f0*/  BSYNC B0 ;  /* 0x0000000000007941 */ /* 0x000fea0003800000 */
.L_x_107:
[----:B-----5:R-:W-:Y:S01]  /*4500*/  HADD2.F32 R0, -RZ, R102.H0_H0 ;  /* 0x20000066ff007230 */ /* 0x020fe20000004100 */
[----:B------:R-:W-:Y:S01]  /*4510*/  BSSY B0, `(.L_x_109) ;  /* 0x000000b000007945 */ /* 0x000fe20003800000 */
[----:B------:R-:W-:-:S03]  /*4520*/  @P4 IMAD.MOV.U32 R2, RZ, RZ, R6 ;  /* 0x000000ffff024224 */ /* 0x000fc600078e0006 */
        /* <DEDUP_REMOVED lines=9> */
.L_x_110:
[----:B------:R-:W-:Y:S05]  /*45c0*/  BSYNC B0 ;  /* 0x0000000000007941 */ /* 0x000fea0003800000 */
.L_x_109:
        /* <DEDUP_REMOVED lines=12> */
.L_x_112:
[----:B------:R-:W-:Y:S05]  /*4690*/  BSYNC B0 ;  /* 0x0000000000007941 */ /* 0x000fea0003800000 */
.L_x_111:
        /* <DEDUP_REMOVED lines=13> */
.L_x_114:
[----:B------:R-:W-:Y:S05]  /*4770*/  BSYNC B0 ;  /* 0x0000000000007941 */ /* 0x000fea0003800000 */
.L_x_113:
        /* <DEDUP_REMOVED lines=12> */
.L_x_116:
[----:B------:R-:W-:Y:S05]  /*4840*/  BSYNC B0 ;  /* 0x0000000000007941 */ /* 0x000fea0003800000 */
.L_x_115:
        /* <DEDUP_REMOVED lines=12> */
.L_x_118:
[----:B------:R-:W-:Y:S05]  /*4910*/  BSYNC B0 ;  /* 0x0000000000007941 */ /* 0x000fea0003800000 */
.L_x_117:
        /* <DEDUP_REMOVED lines=12> */
.L_x_120:
[----:B------:R-:W-:Y:S05]  /*49e0*/  BSYNC B0 ;  /* 0x0000000000007941 */ /* 0x000fea0003800000 */
.L_x_119:
        /* <DEDUP_REMOVED lines=13> */
.L_x_122:
[----:B------:R-:W-:Y:S05]  /*4ac0*/  BSYNC B0 ;  /* 0x0000000000007941 */ /* 0x000fea0003800000 */
.L_x_121:
        /* <DEDUP_REMOVED lines=12> */
.L_x_124:
[----:B------:R-:W-:Y:S05]  /*4b90*/  BSYNC B0 ;  /* 0x0000000000007941 */ /* 0x000fea0003800000 */
.L_x_123:
        /* <DEDUP_REMOVED lines=12> */
.L_x_126:
[----:B------:R-:W-:Y:S05]  /*4c60*/  BSYNC B0 ;  /* 0x0000000000007941 */ /* 0x000fea0003800000 */
.L_x_125:
        /* <DEDUP_REMOVED lines=11> */
.L_x_128:
[----:B------:R-:W-:Y:S05]  /*4d20*/  BSYNC B0 ;  /* 0x0000000000007941 */ /* 0x000fea0003800000 */
.L_x_127:
        /* <DEDUP_REMOVED lines=13> */
.L_x_130:
[----:B------:R-:W-:Y:S05]  /*4e00*/  BSYNC B0 ;  /* 0x0000000000007941 */ /* 0x000fea0003800000 */
.L_x_129:
        /* <DEDUP_REMOVED lines=11> */
.L_x_132:
[----:B------:R-:W-:Y:S05]  /*4ec0*/  BSYNC B0 ;  /* 0x0000000000007941 */ /* 0x000fea0003800000 */
.L_x_131:
[----:B0----5:R-:W-:Y:S01]  /*4ed0*/  HADD2.F32 R0, -RZ, R102.H0_H0 ;  /* 0x20000066ff007230 */ /* 0x021fe20000004100 */
[----:B------:R-:W-:Y:S01]  /*4ee0*/  ISETP.GT.AND P4, PT, R88, 0x48, P6 ;  /* 0x000000485800780c */ /* 0x000fe20003784270 */
        /* <DEDUP_REMOVED lines=8> */
[----:B------:R-:W-:Y:S05]  /*4f70*/  @!P4 BRA `(.L_x_134) ;  /* 0x000000000004c947 */ /* 0x000fea0003800000 */
[----:B------:R0:W5:Y:S02]  /*4f80*/  LDG.E.LTC128B.U16 R102, desc[UR12][R8.64+0x52] ;  /* 0x0000520c08667981 */ /* 0x000164000c1e1520 */
.L_x_134:
[----:B------:R-:W-:Y:S05]  /*4f90*/  BSYNC B0 ;  /* 0x0000000000007941 */ /* 0x000fea0003800000 */
.L_x_133:
[----:B0----5:R-:W-:Y:S01]  /*4fa0*/  HADD2.F32 R0, -RZ, R102.H0_H0 ;  /* 0x20000066ff007230 */ /* 0x021fe20000004100 */
        /* <DEDUP_REMOVED lines=10> */
.L_x_136:
[----:B------:R-:W-:Y:S05]  /*5050*/  BSYNC B0 ;  /* 0x0000000000007941 */ /* 0x000fea0003800000 */
.L_x_135:
        /* <DEDUP_REMOVED lines=12> */
.L_x_138:
[----:B------:R-:W-:Y:S05]  /*5120*/  BSYNC B0 ;  /* 0x0000000000007941 */ /* 0x000fea0003800000 */
.L_x_137:
        /* <DEDUP_REMOVED lines=11> */
.L_x_140:
[----:B------:R-:W-:Y:S05]  /*51e0*/  BSYNC B0 ;  /* 0x0000000000007941 */ /* 0x000fea0003800000 */
.L_x_139:
        /* <DEDUP_REMOVED lines=12> */
.L_x_142:
[----:B------:R-:W-:Y:S05]  /*52b0*/  BSYNC B0 ;  /* 0x0000000000007941 */ /* 0x000fea0003800000 */
.L_x_141:
        /* <DEDUP_REMOVED lines=11> */
.L_x_144:
[----:B------:R-:W-:Y:S05]  /*5370*/  BSYNC B0 ;  /* 0x0000000000007941 */ /* 0x000fea0003800000 */
.L_x_143:
        /* <DEDUP_REMOVED lines=12> */
.L_x_146:
[----:B------:R-:W-:Y:S05]  /*5440*/  BSYNC B0 ;  /* 0x0000000000007941 */ /* 0x000fea0003800000 */
.L_x_145:
[----:B0----5:R-:W-:Y:S01]  /*5450*/  HADD2.F32 R0, -RZ, R102.H0_H0 ;  /* 0x20000066ff007230 */ /* 0x021fe20000004100 */
[----:B------:R-:W-:Y:S01]  /*5460*/  ISETP.GT.AND P1, PT, R88, 0x48, P1 ;  /* 0x000000485800780c */ /* 0x000fe20000f24270 */
[----:B------:R-:W-:Y:S03]  /*5470*/  BSSY B0, `(.L_x_147) ;  /* 0x0000007000007945 */ /* 0x000fe60003800000 */
[----:B------:R-:W-:-:S04]  /*5480*/  FMUL R0, R0, R89 ;  /* 0x0000005900007220 */ /* 0x000fc80000400000 */
[----:B------:R-:W-:-:S05]  /*5490*/  FFMA R0, R53, R90, R0 ;  /* 0x0000005a35007223 */ /* 0x000fca0000000000 */
[----:B------:R-:W-:-:S05]  /*54a0*/  F2FP.F16.F32.PACK_AB R0, RZ, R0 ;  /* 0x00000000ff00723e */ /* 0x000fca00000000ff */
[----:B------:R0:W-:Y:S01]  /*54b0*/  @P2 STG.E.U16 desc[UR12][R12.64+0x72], R0 ;  /* 0x000072000c002986 */ /* 0x0001e2000c10150c */
[----:B------:R-:W-:Y:S05]  /*54c0*/  @!P1 BRA `(.L_x_148) ;  /* 0x0000000000049947 */ /* 0x000fea0003800000 */
[----:B------:R0:W5:Y:S02]  /*54d0*/  LDG.E.LTC128B.U16 R102, desc[UR12][R8.64+0x70] ;  /* 0x0000700c08667981 */ /* 0x000164000c1e1520 */
.L_x_148:
[----:B------:R-:W-:Y:S05]  /*54e0*/  BSYNC B0 ;  /* 0x0000000000007941 */ /* 0x000fea0003800000 */
.L_x_147:
        /* <DEDUP_REMOVED lines=12> */
.L_x_150:
[----:B------:R-:W-:Y:S05]  /*55b0*/  BSYNC B0 ;  /* 0x0000000000007941 */ /* 0x000fea0003800000 */
.L_x_149:
[----:B-----5:R-:W-:-:S05]  /*55c0*/  HADD2.F32 R102, -RZ, R102.H0_H0 ;  /* 0x20000066ff667230 */ /* 0x020fca0000004100 */
[----:B------:R-:W-:-:S04]  /*55d0*/  FMUL R102, R102, R89 ;  /* 0x0000005966667220 */ /* 0x000fc80000400000 */
[----:B------:R-:W-:Y:S01]  /*55e0*/  FFMA R102, R55, R90, R102 ;  /* 0x0000005a37667223 */ /* 0x000fe20000000066 */
[----:B------:R-:W-:Y:S06]  /*55f0*/  @!P0 EXIT ;  /* 0x000000000000894d */ /* 0x000fec0003800000 */
[----:B------:R-:W-:-:S05]  /*5600*/  F2FP.F16.F32.PACK_AB R102, RZ, R102 ;  /* 0x00000066ff66723e */ /* 0x000fca00000000ff */
[----:B------:R-:W-:Y:S01]  /*5610*/  STG.E.U16 desc[UR12][R6.64+0x72], R102 ;  /* 0x0000726606007986 */ /* 0x000fe2000c10150c */
[----:B------:R-:W-:Y:S05]  /*5620*/  EXIT ;  /* 0x000000000000794d */ /* 0x000fea0003800000 */
.L_x_28:
[----:B------:R-:W-:Y:S01]  /*5630*/  ULDC.64 UR4, c[0x0][0x650] ;  /* 0x0001940000047ab9 */ /* 0x000fe20000000a00 */
[----:B------:R-:W-:Y:S01]  /*5640*/  ISETP.GT.AND P2, PT, R0, 0x1, PT ;  /* 0x000000010000780c */ /* 0x000fe20003f44270 */
[-C--:B--2---:R-:W-:Y:S01]  /*5650*/  FMUL R56, R56, R90.reuse ;  /* 0x0000005a38387220 */ /* 0x084fe20000400000 */
[----:B------:R-:W-:Y:S01]  /*5660*/  LEA R6, P1, R16, UR4, 0x1 ;  /* 0x0000000410067c11 */ /* 0x000fe2000f8208ff */
[C---:B------:R-:W-:Y:S02]  /*5670*/  IMAD.SHL.U32 R11, R18.reuse, 0x2, RZ ;  /* 0x00000002120b7824 */ /* 0x040fe400078e00ff */
[-C--:B------:R-:W-:Y:S01]  /*5680*/  FMUL R57, R57, R90.reuse ;  /* 0x0000005a39397220 */ /* 0x080fe20000400000 */
[----:B------:R-:W-:Y:S01]  /*5690*/  SHF.L.U64.HI R99, R18, 0x1, R99 ;  /* 0x0000000112637819 */ /* 0x000fe20000010263 */
[-C--:B------:R-:W-:Y:S01]  /*56a0*/  FMUL R58, R58, R90.reuse ;  /* 0x0000005a3a3a7220 */ /* 0x080fe20000400000 */
[----:B------:R-:W-:Y:S01]  /*56b0*/  LEA.HI.X R7, R16, UR5, R3, 0x1, P1 ;  /* 0x0000000510077c11 */ /* 0x000fe200088f0c03 */
[-C--:B------:R-:W-:Y:S01]  /*56c0*/  FMUL R59, R59, R90.reuse ;  /* 0x0000005a3b3b7220 */ /* 0x080fe20000400000 */
[----:B------:R-:W-:Y:S01]  /*56d0*/  ISETP.GT.AND P1, PT, R88, RZ, P2 ;  /* 0x000000ff5800720c */ /* 0x000fe20001724270 */
[----:B------:R-:W-:Y:S01]  /*56e0*/  FMUL R60, R60, R90 ;  /* 0x0000005a3c3c7220 */ /* 0x000fe20000400000 */
[----:B------:R-:W-:Y:S01]  /*56f0*/  F2FP.F16.F32.PACK_AB R56, RZ, R56 ;  /* 0x00000038ff38723e */ /* 0x000fe200000000ff */
[----:B------:R-:W-:Y:S01]  /*5700*/  FMUL R61, R61, R90 ;  /* 0x0000005a3d3d7220 */ /* 0x000fe20000400000 */
[----:B------:R-:W-:Y:S01]  /*5710*/  F2FP.F16.F32.PACK_AB R57, RZ, R57 ;  /* 0x00000039ff39723e */ /* 0x000fe200000000ff */
[----:B------:R-:W-:Y:S01]  /*5720*/  IMAD.SHL.U32 R9, R94, 0x2, RZ ;  /* 0x000000025e097824 */ /* 0x000fe200078e00ff */
[----:B------:R-:W-:Y:S01]  /*5730*/  ISETP.GT.AND P5, PT, R0, 0x8, PT ;  /* 0x000000080000780c */ /* 0x000fe20003fa4270 */
[----:B------:R-:W-:Y:S01]  /*5740*/  @P0 STG.E.U16 desc[UR12][R6.64], R56 ;  /* 0x0000003806000986 */ /* 0x000fe2000c10150c */
[----:B------:R-:W-:Y:S01]  /*5750*/  IADD3 R4, P0, R11, R6, RZ ;  /* 0x000000060b047210 */ /* 0x000fe20007f1e0ff */
[-C--:B------:R-:W-:Y:S01]  /*5760*/  FMUL R62, R62, R90.reuse ;  /* 0x0000005a3e3e7220 */ /* 0x080fe20000400000 */
[----:B------:R-:W-:Y:S01]  /*5770*/  ISETP.GT.AND P4, PT, R0, 0x9, PT ;  /* 0x000000090000780c */ /* 0x000fe20003f84270 */
[----:B------:R-:W-:Y:S01]  /*5780*/  FMUL R63, R63, R90 ;  /* 0x0000005a3f3f7220 */ /* 0x000fe20000400000 */
[C---:B------:R-:W-:Y:S01]  /*5790*/  ISETP.GT.AND P3, PT, R88.reuse, 0x8, P6 ;  /* 0x000000085800780c */ /* 0x040fe20003764270 */
[----:B------:R-:W-:Y:S01]  /*57a0*/  @P1 IMAD.MOV.U32 R2, RZ, RZ, R6 ;  /* 0x000000ffff021224 */ /* 0x000fe200078e0006 */
[C---:B------:R-:W-:Y:S01]  /*57b0*/  ISETP.GT.AND P2, PT, R88.reuse, 0x8, P2 ;  /* 0x000000085800780c */ /* 0x040fe20001744270 */
[--C-:B------:R-:W-:Y:S01]  /*57c0*/  @P1 IMAD.MOV.U32 R3, RZ, RZ, R7.reuse ;  /* 0x000000ffff031224 */ /* 0x100fe200078e0007 */
[----:B------:R-:W-:Y:S01]  /*57d0*/  F2FP.F16.F32.PACK_AB R58, RZ, R58 ;  /* 0x0000003aff3a723e */ /* 0x000fe200000000ff */
[----:B------:R-:W-:Y:S01]  /*57e0*/  IMAD.X R5, R99, 0x1, R7, P0 ;  /* 0x0000000163057824 */ /* 0x000fe200000e0607 */
[----:B------:R-:W-:Y:S01]  /*57f0*/  ISETP.GT.AND P0, PT, R88, RZ, P5 ;  /* 0x000000ff5800720c */ /* 0x000fe20002f04270 */
[-C--:B------:R-:W-:Y:S01]  /*5800*/  FMUL R64, R64, R90.reuse ;  /* 0x0000005a40407220 */ /* 0x080fe20000400000 */
[----:B------:R0:W-:Y:S01]  /*5810*/  @P1 STG.E.U16 desc[UR12][R2.64+0x2], R57 ;  /* 0x0000023902001986 */ /* 0x0001e2000c10150c */
[----:B------:R-:W-:Y:S01]  /*5820*/  ISETP.GT.AND P1, PT, R88, RZ, P4 ;  /* 0x000000ff5800720c */ /* 0x000fe20002724270 */
[-C--:B------:R-:W-:Y:S01]  /*5830*/  FMUL R65, R65, R90.reuse ;  /* 0x0000005a41417220 */ /* 0x080fe20000400000 */
[----:B------:R-:W-:Y:S01]  /*5840*/  F2FP.F16.F32.PACK_AB R59, RZ, R59 ;  /* 0x0000003bff3b723e */ /* 0x000fe200000000ff */
[----:B------:R-:W-:Y:S01]  /*5850*/  FMUL R66, R66, R90 ;  /* 0x0000005a42427220 */ /* 0x000fe20000400000 */
[----:B------:R-:W-:Y:S01]  /*5860*/  F2FP.F16.F32.PACK_AB R60, RZ, R60 ;  /* 0x0000003cff3c723e */ /* 0x000fe200000000ff */
[----:B------:R-:W-:Y:S01]  /*5870*/  @P3 STG.E.U16 desc[UR12][R4.64], R58 ;  /* 0x0000003a04003986 */ /* 0x000fe2000c10150c */
[----:B------:R-:W-:Y:S01]  /*5880*/  F2FP.F16.F32.PACK_AB R61, RZ, R61 ;  /* 0x0000003dff3d723e */ /* 0x000fe200000000ff */
[-C--:B------:R-:W-:Y:S01]  /*5890*/  FMUL R67, R67, R90.reuse ;  /* 0x0000005a43437220 */ /* 0x080fe20000400000 */
[----:B------:R-:W-:Y:S01]  /*58a0*/  SHF.L.U64.HI R97, R94, 0x1, R97 ;  /* 0x000000015e617819 */ /* 0x000fe20000010261 */
[----:B------:R-:W-:Y:S01]  /*58b0*/  @P2 STG.E.U16 desc[UR12][R4.64+0x2], R59 ;  /* 0x0000023b04002986 */ /* 0x000fe2000c10150c */
[----:B------:R-:W-:Y:S01]  /*58c0*/  ISETP.GT.AND P2, PT, R88, 0x8, P5 ;  /* 0x000000085800780c */ /* 0x000fe20002f44270 */
[----:B------:R-:W-:Y:S01]  /*58d0*/  FMUL R68, R68, R90 ;  /* 0x0000005a44447220 */ /* 0x000fe20000400000 */
[----:B------:R-:W-:Y:S01]  /*58e0*/  ISETP.GT.AND P3, PT, R0, 0x10, PT ;  /* 0x000000100000780c */ /* 0x000fe20003f64270 */
[----:B------:R-:W-:Y:S01]  /*58f0*/  @P0 STG.E.U16 desc[UR12][R6.64+0x10], R60 ;  /* 0x0000103c06000986 */ /* 0x000fe2000c10150c */
[----:B------:R-:W-:Y:S01]  /*5900*/  F2FP.F16.F32.PACK_AB R62, RZ, R62 ;  /* 0x0000003eff3e723e */ /* 0x000fe200000000ff */
[----:B------:R-:W-:Y:S01]  /*5910*/  FMUL R69, R69, R90 ;  /* 0x0000005a45457220 */ /* 0x000fe20000400000 */
[----:B------:R-:W-:Y:S01]  /*5920*/  F2FP.F16.F32.PACK_AB R63, RZ, R63 ;  /* 0x0000003fff3f723e */ /* 0x000fe200000000ff */
[----:B------:R-:W-:Y:S01]  /*5930*/  @P1 STG.E.U16 desc[UR12][R6.64+0x12], R61 ;  /* 0x0000123d06001986 */ /* 0x000fe2000c10150c */
[----:B0-----:R-:W-:Y:S01]  /*5940*/  IADD3 R2, P0, P1, R9, R6, R11 ;  /* 0x0000000609027210 */ /* 0x001fe2000791e00b */
[----:B------:R-:W-:Y:S01]  /*5950*/  FMUL R70, R70, R90 ;  /* 0x0000005a46467220 */ /* 0x000fe20000400000 */
[----:B------:R-:W-:Y:S01]  /*5960*/  F2FP.F16.F32.PACK_AB R64, RZ, R64 ;  /* 0x00000040ff40723e */ /* 0x000fe200000000ff */
[-C--:B------:R-:W-:Y:S01]  /*5970*/  FMUL R71, R71, R90.reuse ;  /* 0x0000005a47477220 */ /* 0x080fe20000400000 */
[----:B------:R-:W-:Y:S01]  /*5980*/  IADD3.X R3, R97, R7, R99, P0, P1 ;  /* 0x0000000761037210 */ /* 0x000fe200007e2463 */
[----:B------:R-:W-:Y:S01]  /*5990*/  @P2 STG.E.U16 desc[UR12][R4.64+0x10], R62 ;  /* 0x0000103e04002986 */ /* 0x000fe2000c10150c */
[----:B------:R-:W-:Y:S01]  /*59a0*/  ISETP.GT.AND P1, PT, R88, 0x8, P4 ;  /* 0x000000085800780c */ /* 0x000fe20002724270 */
[-C--:B------:R-:W-:Y:S01]  /*59b0*/  FMUL R72, R72, R90.reuse ;  /* 0x0000005a48487220 */ /* 0x080fe20000400000 */
[----:B------:R-:W-:Y:S01]  /*59c0*/  ISETP.GT.AND P0, PT, R88, RZ, P3 ;  /* 0x000000ff5800720c */ /* 0x000fe20001f04270 */
[-C--:B------:R-:W-:Y:S01]  /*59d0*/  FMUL R73, R73, R90.reuse ;  /* 0x0000005a49497220 */ /* 0x080fe20000400000 */
[----:B------:R-:W-:Y:S01]  /*59e0*/  ISETP.GT.AND P2, PT, R0, 0x11, PT ;  /* 0x000000110000780c */ /* 0x000fe20003f44270 */
[-C--:B------:R-:W-:Y:S01]  /*59f0*/  FMUL R74, R74, R90.reuse ;  /* 0x0000005a4a4a7220 */ /* 0x080fe20000400000 */
[----:B------:R-:W-:Y:S01]  /*5a00*/  F2FP.F16.F32.PACK_AB R65, RZ, R65 ;  /* 0x00000041ff41723e */ /* 0x000fe200000000ff */
[----:B------:R-:W-:Y:S01]  /*5a10*/  FMUL R75, R75, R90 ;  /* 0x0000005a4b4b7220 */ /* 0x000fe20000400000 */
[----:B------:R-:W-:Y:S01]  /*5a20*/  F2FP.F16.F32.PACK_AB R66, RZ, R66 ;  /* 0x00000042ff42723e */ /* 0x000fe200000000ff */
[-C--:B------:R-:W-:Y:S01]  /*5a30*/  FMUL R76, R76, R90.reuse ;  /* 0x0000005a4c4c7220 */ /* 0x080fe20000400000 */
[----:B------:R-:W-:Y:S01]  /*5a40*/  F2FP.F16.F32.PACK_AB R67, RZ, R67 ;  /* 0x00000043ff43723e */ /* 0x000fe200000000ff */
[----:B------:R-:W-:Y:S01]  /*5a50*/  FMUL R77, R77, R90 ;  /* 0x0000005a4d4d7220 */ /* 0x000fe20000400000 */
[----:B------:R-:W-:Y:S01]  /*5a60*/  F2FP.F16.F32.PACK_AB R68, RZ, R68 ;  /* 0x00000044ff44723e */ /* 0x000fe200000000ff */
[----:B------:R-:W-:Y:S01]  /*5a70*/  @P1 STG.E.U16 desc[UR12][R4.64+0x12], R63 ;  /* 0x0000123f04001986 */ /* 0x000fe2000c10150c */
[----:B------:R-:W-:Y:S01]  /*5a80*/  ISETP.GT.AND P1, PT, R0, 0x19, PT ;  /* 0x000000190000780c */ /* 0x000fe20003f24270 */
[-C--:B------:R-:W-:Y:S01]  /*5a90*/  FMUL R78, R78, R90.reuse ;  /* 0x0000005a4e4e7220 */ /* 0x080fe20000400000 */
[----:B------:R-:W-:Y:S01]  /*5aa0*/  F2FP.F16.F32.PACK_AB R69, RZ, R69 ;  /* 0x00000045ff45723e */ /* 0x000fe200000000ff */
[----:B------:R-:W-:Y:S01]  /*5ab0*/  @P0 STG.E.U16 desc[UR12][R6.64+0x20], R64 ;  /* 0x0000204006000986 */ /* 0x000fe2000c10150c */
[----:B------:R-:W-:Y:S01]  /*5ac0*/  ISETP.GT.AND P0, PT, R88, RZ, P2 ;  /* 0x000000ff5800720c */ /* 0x000fe20001704270 */
[----:B------:R-:W-:Y:S01]  /*5ad0*/  FMUL R79, R79, R90 ;  /* 0x0000005a4f4f7220 */ /* 0x000fe20000400000 */
[----:B------:R-:W-:Y:S01]  /*5ae0*/  F2FP.F16.F32.PACK_AB R70, RZ, R70 ;  /* 0x00000046ff46723e */ /* 0x000fe200000000ff */
        /* <DEDUP_REMOVED lines=10> */
[----:B------:R-:W-:Y:S01]  /*5b90*/  @P0 STG.E.U16 desc[UR12][R6.64+0x22], R65 ;  /* 0x0000224106000986 */ /* 0x000fe2000c10150c */
[----:B------:R-:W-:Y:S01]  /*5ba0*/  ISETP.GT.AND P0, PT, R88, 0x8, P3 ;  /* 0x000000085800780c */ /* 0x000fe20001f04270 */
[-C--:B------:R-:W-:Y:S01]  /*5bb0*/  FMUL R85, R85, R90.reuse ;  /* 0x0000005a55557220 */ /* 0x080fe20000400000 */
[----:B------:R-:W-:Y:S01]  /*5bc0*/  ISETP.GT.AND P5, PT, R0, 0x28, PT ;  /* 0x000000280000780c */ /* 0x000fe20003fa4270 */
        /* <DEDUP_REMOVED lines=8> */
[-C--:B------:R-:W-:Y:S01]  /*5c50*/  FMUL R26, R26, R90.reuse ;  /* 0x0000005a1a1a7220 */ /* 0x080fe20000400000 */
[----:B------:R-:W-:Y:S01]  /*5c60*/  ISETP.GT.AND P4, PT, R0, 0x30, PT ;  /* 0x000000300000780c */ /* 0x000fe20003f84270 */
[----:B------:R-:W-:Y:S01]  /*5c70*/  @P0 STG.E.U16 desc[UR12][R4.64+0x20], R66 ;  /* 0x0000204204000986 */ /* 0x000fe2000c10150c */
[----:B------:R-:W-:Y:S01]  /*5c80*/  ISETP.GT.AND P0, PT, R88, 0x8, P2 ;  /* 0x000000085800780c */ /* 0x000fe20001704270 */
[-C--:B------:R-:W-:Y:S01]  /*5c90*/  FMUL R27, R27, R90.reuse ;  /* 0x0000005a1b1b7220 */ /* 0x080fe20000400000 */
[----:B------:R-:W-:Y:S01]  /*5ca0*/  ISETP.GT.AND P2, PT, R0, 0x18, PT ;  /* 0x000000180000780c */ /* 0x000fe20003f44270 */
[----:B------:R-:W-:Y:S01]  /*5cb0*/  FMUL R28, R28, R90 ;  /* 0x0000005a1c1c7220 */ /* 0x000fe20000400000 */
[----:B------:R-:W-:Y:S01]  /*5cc0*/  F2FP.F16.F32.PACK_AB R80, RZ, R80 ;  /* 0x00000050ff50723e */ /* 0x000fe200000000ff */
        /* <DEDUP_REMOVED lines=8> */
[----:B------:R-:W-:Y:S01]  /*5d50*/  @P0 STG.E.U16 desc[UR12][R4.64+0x22], R67 ;  /* 0x0000224304000986 */ /* 0x000fe2000c10150c */
[----:B------:R-:W-:Y:S01]  /*5d60*/  ISETP.GT.AND P0, PT, R88, RZ, P2 ;  /* 0x000000ff5800720c */ /* 0x000fe20001704270 */
[----:B------:R-:W-:Y:S01]  /*5d70*/  FMUL R33, R33, R90 ;  /* 0x0000005a21217220 */ /* 0x000fe20000400000 */
[----:B------:R-:W-:Y:S01]  /*5d80*/  F2FP.F16.F32.PACK_AB R84, RZ, R84 ;  /* 0x00000054ff54723e */ /* 0x000fe200000000ff */
[-C--:B------:R-:W-:Y:S01]  /*5d90*/  FMUL R34, R34, R90.reuse ;  /* 0x0000005a22227220 */ /* 0x080fe20000400000 */
[----:B------:R-:W-:Y:S01]  /*5da0*/  P2R R14, PR, RZ, 0x20 ;  /* 0x00000020ff0e7803 */ /* 0x000fe20000000000 */
        /* <DEDUP_REMOVED lines=9> */
[----:B------:R-:W-:Y:S01]  /*5e40*/  ISETP.GT.AND P0, PT, R88, RZ, P1 ;  /* 0x000000ff5800720c */ /* 0x000fe20000f04270 */
        /* <DEDUP_REMOVED lines=13> */
[----:B------:R-:W-:Y:S01]  /*5f20*/  ISETP.GT.AND P0, PT, R88, 0x8, P2 ;  /* 0x000000085800780c */ /* 0x000fe20001704270 */
        /* <DEDUP_REMOVED lines=22> */
[----:B------:R-:W-:Y:S01]  /*6090*/  FMUL R55, R55, R90 ;  /* 0x0000005a37377220 */ /* 0x000fe20000400000 */
[----:B------:R-:W-:-:S02]  /*60a0*/  F2FP.F16.F32.PACK_AB R39, RZ, R39 ;  /* 0x00000027ff27723e */ /* 0x000fc400000000ff */
[----:B------:R-:W-:Y:S01]  /*60b0*/  F2FP.F16.F32.PACK_AB R40, RZ, R40 ;  /* 0x00000028ff28723e */ /* 0x000fe200000000ff */
[----:B------:R-:W-:Y:S01]  /*60c0*/  @P0 STG.E.U16 desc[UR12][R4.64+0x32], R71 ;  /* 0x0000324704000986 */ /* 0x000fe2000c10150c */
[----:B------:R-:W-:Y:S02]  /*60d0*/  ISETP.GT.AND P0, PT, R88, RZ, P2 ;  /* 0x000000ff5800720c */ /* 0x000fe40001704270 */
[----:B------:R-:W-:Y:S02]  /*60e0*/  F2FP.F16.F32.PACK_AB R41, RZ, R41 ;  /* 0x00000029ff29723e */ /* 0x000fe400000000ff */
[----:B------:R-:W-:Y:S02]  /*60f0*/  F2FP.F16.F32.PACK_AB R42, RZ, R42 ;  /* 0x0000002aff2a723e */ /* 0x000fe400000000ff */
[----:B------:R-:W-:Y:S02]  /*6100*/  F2FP.F16.F32.PACK_AB R43, RZ, R43 ;  /* 0x0000002bff2b723e */ /* 0x000fe400000000ff */
[----:B------:R-:W-:-:S02]  /*6110*/  F2FP.F16.F32.PACK_AB R44, RZ, R44 ;  /* 0x0000002cff2c723e */ /* 0x000fc400000000ff */
[----:B------:R-:W-:Y:S02]  /*6120*/  F2FP.F16.F32.PACK_AB R45, RZ, R45 ;  /* 0x0000002dff2d723e */ /* 0x000fe400000000ff */
[----:B------:R-:W-:Y:S01]  /*6130*/  F2FP.F16.F32.PACK_AB R46, RZ, R46 ;  /* 0x0000002eff2e723e */ /* 0x000fe200000000ff */
[----:B------:R-:W-:Y:S01]  /*6140*/  @P0 STG.E.U16 desc[UR12][R6.64+0x40], R72 ;  /* 0x0000404806000986 */ /* 0x000fe2000c10150c */
[----:B------:R-:W-:Y:S02]  /*6150*/  ISETP.GT.AND P0, PT, R88, RZ, P1 ;  /* 0x000000ff5800720c */ /* 0x000fe40000f04270 */
[----:B------:R-:W-:Y:S02]  /*6160*/  F2FP.F16.F32.PACK_AB R47, RZ, R47 ;  /* 0x0000002fff2f723e */ /* 0x000fe400000000ff */
[----:B------:R-:W-:Y:S02]  /*6170*/  F2FP.F16.F32.PACK_AB R48, RZ, R48 ;  /* 0x00000030ff30723e */ /* 0x000fe400000000ff */
[----:B------:R-:W-:-:S02]  /*6180*/  F2FP.F16.F32.PACK_AB R49, RZ, R49 ;  /* 0x00000031ff31723e */ /* 0x000fc400000000ff */
[----:B------:R-:W-:Y:S02]  /*6190*/  F2FP.F16.F32.PACK_AB R50, RZ, R50 ;  /* 0x00000032ff32723e */ /* 0x000fe400000000ff */
[----:B------:R-:W-:Y:S02]  /*61a0*/  F2FP.F16.F32.PACK_AB R51, RZ, R51 ;  /* 0x00000033ff33723e */ /* 0x000fe400000000ff */
[----:B------:R-:W-:Y:S01]  /*61b0*/  F2FP.F16.F32.PACK_AB R52, RZ, R52 ;  /* 0x00000034ff34723e */ /* 0x000fe200000000ff */
[----:B------:R-:W-:Y:S01]  /*61c0*/  @P0 STG.E.U16 desc[UR12][R6.64+0x42], R73 ;  /* 0x0000424906000986 */ /* 0x000fe2000c10150c */
[----:B------:R-:W-:Y:S02]  /*61d0*/  ISETP.GT.AND P0, PT, R88, 0x8, P2 ;  /* 0x000000085800780c */ /* 0x000fe40001704270 */
[----:B------:R-:W-:Y:S02]  /*61e0*/  ISETP.GT.AND P2, PT, R0, 0x38, PT ;  /* 0x000000380000780c */ /* 0x000fe40003f44270 */
[----:B------:R-:W-:-:S02]  /*61f0*/  F2FP.F16.F32.PACK_AB R53, RZ, R53 ;  /* 0x00000035ff35723e */ /* 0x000fc400000000ff */
[----:B------:R-:W-:-:S07]  /*6200*/  F2FP.F16.F32.PACK_AB R54, RZ, R54 ;  /* 0x00000036ff36723e */ /* 0x000fce00000000ff */
[----:B------:R-:W-:Y:S01]  /*6210*/  @P0 STG.E.U16 desc[UR12][R4.64+0x40], R74 ;  /* 0x0000404a04000986 */ /* 0x000fe2000c10150c */
[----:B------:R-:W-:-:S13]  /*6220*/  ISETP.GT.AND P0, PT, R88, 0x8, P1 ;  /* 0x000000085800780c */ /* 0x000fda0000f04270 */
[----:B------:R-:W-:Y:S01]  /*6230*/  @P0 STG.E.U16 desc[UR12][R4.64+0x42], R75 ;  /* 0x0000424b04000986 */ /* 0x000fe2000c10150c */
[----:B------:R-:W-:-:S13]  /*6240*/  ISETP.GT.AND P0, PT, R88, RZ, P5 ;  /* 0x000000ff5800720c */ /* 0x000fda0002f04270 */
[----:B------:R-:W-:Y:S01]  /*6250*/  @P0 STG.E.U16 desc[UR12][R6.64+0x50], R76 ;  /* 0x0000504c06000986 */ /* 0x000fe2000c10150c */
[----:B------:R-:W-:-:S04]  /*6260*/  ISETP.GT.AND P0, PT, R0, 0x29, PT ;  /* 0x000000290000780c */ /* 0x000fc80003f04270 */
[----:B------:R-:W-:-:S13]  /*6270*/  ISETP.GT.AND P1, PT, R88, RZ, P0 ;  /* 0x000000ff5800720c */ /* 0x000fda0000724270 */
[----:B------:R-:W-:Y:S01]  /*6280*/  @P1 STG.E.U16 desc[UR12][R6.64+0x52], R77 ;  /* 0x0000524d06001986 */ /* 0x000fe2000c10150c */
[----:B------:R-:W-:-:S13]  /*6290*/  ISETP.GT.AND P1, PT, R88, 0x8, P5 ;  /* 0x000000085800780c */ /* 0x000fda0002f24270 */
[----:B------:R-:W-:Y:S01]  /*62a0*/  @P1 STG.E.U16 desc[UR12][R4.64+0x50], R78 ;  /* 0x0000504e04001986 */ /* 0x000fe2000c10150c */
[----:B------:R-:W-:-:S13]  /*62b0*/  ISETP.GT.AND P1, PT, R88, 0x8, P0 ;  /* 0x000000085800780c */ /* 0x000fda0000724270 */
[----:B------:R-:W-:Y:S01]  /*62c0*/  @P1 STG.E.U16 desc[UR12][R4.64+0x52], R79 ;  /* 0x0000524f04001986 */ /* 0x000fe2000c10150c */
[----:B------:R-:W-:-:S13]  /*62d0*/  ISETP.GT.AND P1, PT, R88, RZ, P4 ;  /* 0x000000ff5800720c */ /* 0x000fda0002724270 */
[----:B------:R-:W-:Y:S01]  /*62e0*/  @P1 STG.E.U16 desc[UR12][R6.64+0x60], R80 ;  /* 0x0000605006001986 */ /* 0x000fe2000c10150c */
[----:B------:R-:W-:-:S13]  /*62f0*/  ISETP.GT.AND P1, PT, R88, RZ, P3 ;  /* 0x000000ff5800720c */ /* 0x000fda0001f24270 */
[----:B------:R-:W-:Y:S01]  /*6300*/  @P1 STG.E.U16 desc[UR12][R6.64+0x62], R81 ;  /* 0x0000625106001986 */ /* 0x000fe2000c10150c */
[----:B------:R-:W-:-:S13]  /*6310*/  ISETP.GT.AND P1, PT, R88, 0x8, P4 ;  /* 0x000000085800780c */ /* 0x000fda0002724270 */
[----:B------:R-:W-:Y:S01]  /*6320*/  @P1 STG.E.U16 desc[UR12][R4.64+0x60], R82 ;  /* 0x0000605204001986 */ /* 0x000fe2000c10150c */
[----:B------:R-:W-:-:S13]  /*6330*/  ISETP.GT.AND P1, PT, R88, 0x8, P3 ;  /* 0x000000085800780c */ /* 0x000fda0001f24270 */
[----:B------:R-:W-:Y:S01]  /*6340*/  @P1 STG.E.U16 desc[UR12][R4.64+0x62], R83 ;  /* 0x0000625304001986 */ /* 0x000fe2000c10150c */
[----:B------:R-:W-:-:S05]  /*6350*/  IADD3 R10, P1, R9, R4, RZ ;  /* 0x00000004090a7210 */ /* 0x000fca0007f3e0ff */
[----:B------:R-:W-:Y:S01]  /*6360*/  IMAD.X R11, R97, 0x1, R5, P1 ;  /* 0x00000001610b7824 */ /* 0x000fe200008e0605 */
[----:B------:R-:W-:-:S13]  /*6370*/  ISETP.GT.AND P1, PT, R88, RZ, P2 ;  /* 0x000000ff5800720c */ /* 0x000fda0001724270 */
[----:B------:R-:W-:Y:S01]  /*6380*/  @P1 STG.E.U16 desc[UR12][R6.64+0x70], R84 ;  /* 0x0000705406001986 */ /* 0x000fe2000c10150c */
[----:B------:R-:W-:-:S05]  /*6390*/  IADD3 R12, P1, R9, R4, RZ ;  /* 0x00000004090c7210 */ /* 0x000fca0007f3e0ff */
[----:B------:R-:W-:Y:S01]  /*63a0*/  IMAD.X R13, R97, 0x1, R5, P1 ;  /* 0x00000001610d7824 */ /* 0x000fe200008e0605 */
[----:B------:R-:W-:-:S05]  /*63b0*/  IADD3 R8, P1, R9, R6, RZ ;  /* 0x0000000609087210 */ /* 0x000fca0007f3e0ff */
[----:B------:R-:W-:Y:S01]  /*63c0*/  IMAD.X R9, R97, 0x1, R7, P1 ;  /* 0x0000000161097824 */ /* 0x000fe200008e0607 */
[----:B------:R-:W-:-:S04]  /*63d0*/  ISETP.GT.AND P1, PT, R0, 0x39, PT ;  /* 0x000000390000780c */ /* 0x000fc80003f24270 */
[----:B------:R-:W-:-:S13]  /*63e0*/  ISETP.GT.AND P5, PT, R88, RZ, P1 ;  /* 0x000000ff5800720c */ /* 0x000fda0000fa4270 */
[----:B------:R-:W-:Y:S01]  /*63f0*/  @P5 STG.E.U16 desc[UR12][R6.64+0x72], R85 ;  /* 0x0000725506005986 */ /* 0x000fe2000c10150c */
[----:B------:R-:W-:-:S13]  /*6400*/  ISETP.GT.AND P5, PT, R88, 0x8, P2 ;  /* 0x000000085800780c */ /* 0x000fda00017a4270 */
[----:B------:R-:W-:Y:S01]  /*6410*/  @P5 STG.E.U16 desc[UR12][R4.64+0x70], R86 ;  /* 0x0000705604005986 */ /* 0x000fe2000c10150c */
[----:B------:R-:W-:-:S13]  /*6420*/  ISETP.GT.AND P5, PT, R88, 0x8, P1 ;  /* 0x000000085800780c */ /* 0x000fda0000fa4270 */
[----:B------:R0:W-:Y:S01]  /*6430*/  @P5 STG.E.U16 desc[UR12][R4.64+0x72], R87 ;  /* 0x0000725704005986 */ /* 0x0001e2000c10150c */
[C---:B------:R-:W-:Y:S02]  /*6440*/  ISETP.GT.AND P5, PT, R88.reuse, 0x40, P6 ;  /* 0x000000405800780c */ /* 0x040fe400037a4270 */
[----:B------:R-:W-:-:S11]  /*6450*/  ISETP.GT.AND P6, PT, R88, 0x48, P6 ;  /* 0x000000485800780c */ /* 0x000fd600037c4270 */
[----:B------:R-:W-:Y:S01]  /*6460*/  @P5 STG.E.U16 desc[UR12][R8.64], R24 ;  /* 0x0000001808005986 */ /* 0x000fe2000c10150c */
[----:B------:R-:W-:-:S04]  /*6470*/  ISETP.GT.AND P5, PT, R0, 0x1, PT ;  /* 0x000000010000780c */ /* 0x000fc80003fa4270 */
[----:B------:R-:W-:-:S13]  /*6480*/  ISETP.GT.AND P5, PT, R88, 0x40, P5 ;  /* 0x000000405800780c */ /* 0x000fda0002fa4270 */
[----:B0-----:R-:W-:Y:S02]  /*6490*/  @P5 IMAD.MOV.U32 R4, RZ, RZ, R8 ;  /* 0x000000ffff045224 */ /* 0x001fe400078e0008 */
[----:B------:R-:W-:-:S05]  /*64a0*/  @P5 IMAD.MOV.U32 R5, RZ, RZ, R9 ;  /* 0x000000ffff055224 */ /* 0x000fca00078e0009 */
[----:B------:R0:W-:Y:S01]  /*64b0*/  @P5 STG.E.U16 desc[UR12][R4.64+0x2], R25 ;  /* 0x0000021904005986 */ /* 0x0001e2000c10150c */
[----:B------:R-:W-:-:S03]  /*64c0*/  ISETP.NE.AND P5, PT, R14, RZ, PT ;  /* 0x000000ff0e00720c */ /* 0x000fc60003fa5270 */
[----:B------:R-:W-:Y:S01]  /*64d0*/  @P6 STG.E.U16 desc[UR12][R10.64], R26 ;  /* 0x0000001a0a006986 */ /* 0x000fe2000c10150c */
[----:B------:R-:W-:-:S04]  /*64e0*/  ISETP.GT.AND P6, PT, R0, 0x1, PT ;  /* 0x000000010000780c */ /* 0x000fc80003fc4270 */
[----:B------:R-:W-:-:S13]  /*64f0*/  ISETP.GT.AND P6, PT, R88, 0x48, P6 ;  /* 0x000000485800780c */ /* 0x000fda00037c4270 */
[----:B------:R-:W-:Y:S01]  /*6500*/  @P6 STG.E.U16 desc[UR12][R12.64+0x2], R27 ;  /* 0x0000021b0c006986 */ /* 0x000fe2000c10150c */
[----:B------:R-:W-:-:S04]  /*6510*/  ISETP.GT.AND P6, PT, R0, 0x8, PT ;  /* 0x000000080000780c */ /* 0x000fc80003fc4270 */
[----:B------:R-:W-:-:S13]  /*6520*/  ISETP.GT.AND P6, PT, R88, 0x40, P6 ;  /* 0x000000405800780c */ /* 0x000fda00037c4270 */
[----:B0-----:R-:W-:Y:S02]  /*6530*/  @P6 IMAD.MOV.U32 R4, RZ, RZ, R8 ;  /* 0x000000ffff046224 */ /* 0x001fe400078e0008 */
[----:B------:R-:W-:-:S05]  /*6540*/  @P6 IMAD.MOV.U32 R5, RZ, RZ, R9 ;  /* 0x000000ffff056224 */ /* 0x000fca00078e0009 */
[----:B------:R0:W-:Y:S01]  /*6550*/  @P6 STG.E.U16 desc[UR12][R4.64+0x10], R28 ;  /* 0x0000101c04006986 */ /* 0x0001e2000c10150c */
[----:B------:R-:W-:-:S04]  /*6560*/  ISETP.GT.AND P6, PT, R0, 0x9, PT ;  /* 0x000000090000780c */ /* 0x000fc80003fc4270 */
[----:B------:R-:W-:-:S13]  /*6570*/  ISETP.GT.AND P6, PT, R88, 0x40, P6 ;  /* 0x000000405800780c */ /* 0x000fda00037c4270 */
[----:B0-----:R-:W-:Y:S02]  /*6580*/  @P6 IMAD.MOV.U32 R4, RZ, RZ, R8 ;  /* 0x000000ffff046224 */ /* 0x001fe400078e0008 */
[----:B------:R-:W-:-:S05]  /*6590*/  @P6 IMAD.MOV.U32 R5, RZ, RZ, R9 ;  /* 0x000000ffff056224 */ /* 0x000fca00078e0009 */
[----:B------:R0:W-:Y:S01]  /*65a0*/  @P6 STG.E.U16 desc[UR12][R4.64+0x12], R29 ;  /* 0x0000121d04006986 */ /* 0x0001e2000c10150c */
[----:B------:R-:W-:-:S04]  /*65b0*/  ISETP.GT.AND P6, PT, R0, 0x8, PT ;  /* 0x000000080000780c */ /* 0x000fc80003fc4270 */
[----:B------:R-:W-:-:S13]  /*65c0*/  ISETP.GT.AND P6, PT, R88, 0x48, P6 ;  /* 0x000000485800780c */ /* 0x000fda00037c4270 */
        /* <DEDUP_REMOVED lines=52> */
[C---:B------:R-:W-:Y:S02]  /*6910*/  ISETP.GT.AND P6, PT, R88.reuse, 0x40, P5 ;  /* 0x000000405800780c */ /* 0x040fe40002fc4270 */
[----:B------:R-:W-:-:S11]  /*6920*/  ISETP.GT.AND P5, PT, R88, 0x48, P5 ;  /* 0x000000485800780c */ /* 0x000fd60002fa4270 */
[----:B0-----:R-:W-:Y:S02]  /*6930*/  @P6 IMAD.MOV.U32 R4, RZ, RZ, R8 ;  /* 0x000000ffff046224 */ /* 0x001fe400078e0008 */
[----:B------:R-:W-:-:S05]  /*6940*/  @P6 IMAD.MOV.U32 R5, RZ, RZ, R9 ;  /* 0x000000ffff056224 */ /* 0x000fca00078e0009 */
[----:B------:R0:W-:Y:S01]  /*6950*/  @P6 STG.E.U16 desc[UR12][R4.64+0x50], R44 ;  /* 0x0000502c04006986 */ /* 0x0001e2000c10150c */
[C---:B------:R-:W-:Y:S02]  /*6960*/  ISETP.GT.AND P6, PT, R88.reuse, 0x40, P0 ;  /* 0x000000405800780c */ /* 0x040fe400007c4270 */
[----:B------:R-:W-:-:S11]  /*6970*/  ISETP.GT.AND P0, PT, R88, 0x48, P0 ;  /* 0x000000485800780c */ /* 0x000fd60000704270 */
[----:B0-----:R-:W-:Y:S02]  /*6980*/  @P6 IMAD.MOV.U32 R4, RZ, RZ, R8 ;  /* 0x000000ffff046224 */ /* 0x001fe400078e0008 */
[----:B------:R-:W-:-:S05]  /*6990*/  @P6 IMAD.MOV.U32 R5, RZ, RZ, R9 ;  /* 0x000000ffff056224 */ /* 0x000fca00078e0009 */
[----:B------:R0:W-:Y:S01]  /*69a0*/  @P6 STG.E.U16 desc[UR12][R4.64+0x52], R45 ;  /* 0x0000522d04006986 */ /* 0x0001e2000c10150c */
[C---:B------:R-:W-:Y:S02]  /*69b0*/  ISETP.GT.AND P6, PT, R88.reuse, 0x40, P4 ;  /* 0x000000405800780c */ /* 0x040fe400027c4270 */
[C---:B------:R-:W-:Y:S01]  /*69c0*/  ISETP.GT.AND P4, PT, R88.reuse, 0x48, P4 ;  /* 0x000000485800780c */ /* 0x040fe20002784270 */
[----:B------:R-:W-:Y:S01]  /*69d0*/  @P5 STG.E.U16 desc[UR12][R2.64+0x50], R46 ;  /* 0x0000502e02005986 */ /* 0x000fe2000c10150c */
[C---:B------:R-:W-:Y:S02]  /*69e0*/  ISETP.GT.AND P5, PT, R88.reuse, 0x40, P1 ;  /* 0x000000405800780c */ /* 0x040fe40000fa4270 */
[C---:B------:R-:W-:Y:S01]  /*69f0*/  ISETP.GT.AND P1, PT, R88.reuse, 0x48, P1 ;  /* 0x000000485800780c */ /* 0x040fe20000f24270 */
[----:B------:R-:W-:Y:S01]  /*6a00*/  @P0 STG.E.U16 desc[UR12][R2.64+0x52], R47 ;  /* 0x0000522f02000986 */ /* 0x000fe2000c10150c */
[C---:B------:R-:W-:Y:S02]  /*6a10*/  ISETP.GT.AND P0, PT, R88.reuse, 0x40, P3 ;  /* 0x000000405800780c */ /* 0x040fe40001f04270 */
[----:B------:R-:W-:-:S03]  /*6a20*/  ISETP.GT.AND P3, PT, R88, 0x48, P3 ;  /* 0x000000485800780c */ /* 0x000fc60001f64270 */
[----:B0-----:R-:W-:Y:S02]  /*6a30*/  @P6 IMAD.MOV.U32 R4, RZ, RZ, R8 ;  /* 0x000000ffff046224 */ /* 0x001fe400078e0008 */
[----:B------:R-:W-:-:S05]  /*6a40*/  @P6 IMAD.MOV.U32 R5, RZ, RZ, R9 ;  /* 0x000000ffff056224 */ /* 0x000fca00078e0009 */
[----:B------:R0:W-:Y:S01]  /*6a50*/  @P6 STG.E.U16 desc[UR12][R4.64+0x60], R48 ;  /* 0x0000603004006986 */ /* 0x0001e2000c10150c */
[C---:B------:R-:W-:Y:S02]  /*6a60*/  ISETP.GT.AND P6, PT, R88.reuse, 0x40, P2 ;  /* 0x000000405800780c */ /* 0x040fe400017c4270 */
[----:B------:R-:W-:Y:S01]  /*6a70*/  ISETP.GT.AND P2, PT, R88, 0x48, P2 ;  /* 0x000000485800780c */ /* 0x000fe20001744270 */
[----:B0-----:R-:W-:Y:S02]  /*6a80*/  @P0 IMAD.MOV.U32 R4, RZ, RZ, R8 ;  /* 0x000000ffff040224 */ /* 0x001fe400078e0008 */
[----:B------:R-:W-:-:S05]  /*6a90*/  @P0 IMAD.MOV.U32 R5, RZ, RZ, R9 ;  /* 0x000000ffff050224 */ /* 0x000fca00078e0009 */
[----:B------:R0:W-:Y:S04]  /*6aa0*/  @P0 STG.E.U16 desc[UR12][R4.64+0x62], R49 ;  /* 0x0000623104000986 */ /* 0x0001e8000c10150c */
[----:B------:R1:W-:Y:S04]  /*6ab0*/  @P4 STG.E.U16 desc[UR12][R2.64+0x60], R50 ;  /* 0x0000603202004986 */ /* 0x0003e8000c10150c */
[----:B------:R1:W-:Y:S01]  /*6ac0*/  @P3 STG.E.U16 desc[UR12][R2.64+0x62], R51 ;  /* 0x0000623302003986 */ /* 0x0003e2000c10150c */
[----:B0-----:R-:W-:Y:S02]  /*6ad0*/  @P6 IMAD.MOV.U32 R4, RZ, RZ, R8 ;  /* 0x000000ffff046224 */ /* 0x001fe400078e0008 */
[----:B------:R-:W-:-:S05]  /*6ae0*/  @P6 IMAD.MOV.U32 R5, RZ, RZ, R9 ;  /* 0x000000ffff056224 */ /* 0x000fca00078e0009 */
[----:B------:R1:W-:Y:S04]  /*6af0*/  @P6 STG.E.U16 desc[UR12][R4.64+0x70], R52 ;  /* 0x0000703404006986 */ /* 0x0003e8000c10150c */
[----:B------:R1:W-:Y:S04]  /*6b00*/  @P5 STG.E.U16 desc[UR12][R8.64+0x72], R53 ;  /* 0x0000723508005986 */ /* 0x0003e8000c10150c */
[----:B------:R1:W-:Y:S01]  /*6b10*/  @P2 STG.E.U16 desc[UR12][R2.64+0x70], R54 ;  /* 0x0000703602002986 */ /* 0x0003e2000c10150c */
[----:B------:R-:W-:Y:S05]  /*6b20*/  @!P1 EXIT ;  /* 0x000000000000994d */ /* 0x000fea0003800000 */
[----:B------:R-:W-:-:S05]  /*6b30*/  F2FP.F16.F32.PACK_AB R55, RZ, R55 ;  /* 0x00000037ff37723e */ /* 0x000fca00000000ff */
[----:B------:R-:W-:Y:S01]  /*6b40*/  STG.E.U16 desc[UR12][R2.64+0x72], R55 ;  /* 0x0000723702007986 */ /* 0x000fe2000c10150c */
[----:B------:R-:W-:Y:S05]  /*6b50*/  EXIT ;  /* 0x000000000000794d */ /* 0x000fea0003800000 */
.L_x_14:
[----:B------:R-:W-:-:S13]  /*6b60*/  ISETP.NE.AND P0, PT, R11, RZ, PT ;  /* 0x000000ff0b00720c */ /* 0x000fda0003f05270 */
[----:B------:R-:W-:Y:S05]  /*6b70*/  @P0 EXIT ;  /* 0x000000000000094d */ /* 0x000fea0003800000 */
[----:B------:R-:W-:-:S13]  /*6b80*/  ELECT P0, URZ, PT ;  /* 0x00000000003f782f */ /* 0x000fda0003800000 */
[----:B------:R-:W-:Y:S05]  /*6b90*/  @!P0 BRA `(.L_x_151) ;  /* 0x0000000400e88947 */ /* 0x000fea0003800000 */
[----:B------:R-:W-:-:S13]  /*6ba0*/  ISETP.GE.AND P0, PT, R12, 0x1, PT ;  /* 0x000000010c00780c */ /* 0x000fda0003f06270 */
[----:B------:R-:W-:Y:S05]  /*6bb0*/  @!P0 BRA `(.L_x_151) ;  /* 0x0000000400e08947 */ /* 0x000fea0003800000 */
[----:B------:R-:W0:Y:S01]  /*6bc0*/  S2R R13, SR_CgaCtaId ;  /* 0x00000000000d7919 */ /* 0x000e220000008800 */
[----:B------:R-:W1:Y:S01]  /*6bd0*/  LDC.64 R10, c[0x0][0x4f8] ;  /* 0x00013e00ff0a7b82 */ /* 0x000e620000000a00 */
[----:B------:R-:W-:Y:S01]  /*6be0*/  ULDC.64 UR4, c[0x0][0x4c0] ;  /* 0x0001300000047ab9 */ /* 0x000fe20000000a00 */
[----:B------:R-:W-:Y:S01]  /*6bf0*/  LOP3.LUT P0, RZ, R5, 0x1f, RZ, 0xc0, !PT ;  /* 0x0000001f05ff7812 */ /* 0x000fe2000780c0ff */
[----:B------:R-:W-:Y:S01]  /*6c00*/  IMAD.SHL.U32 R12, R4, 0x80, RZ ;  /* 0x00000080040c7824 */ /* 0x000fe200078e00ff */
[----:B------:R-:W-:Y:S01]  /*6c10*/  ISETP.NE.AND P2, PT, R7, RZ, PT ;  /* 0x000000ff0700720c */ /* 0x000fe20003f45270 */
[----:B------:R-:W-:Y:S01]  /*6c20*/  IMAD.SHL.U32 R95, R95, 0x40, RZ ;  /* 0x000000405f5f7824 */ /* 0x000fe200078e00ff */
[----:B------:R-:W-:Y:S01]  /*6c30*/  ISETP.NE.OR P0, PT, R7, RZ, !P0 ;  /* 0x000000ff0700720c */ /* 0x000fe20004705670 */
[----:B------:R-:W-:Y:S01]  /*6c40*/  IMAD.MOV.U32 R4, RZ, RZ, 0x1 ;  /* 0x00000001ff047424 */ /* 0x000fe200078e00ff */
[----:B------:R-:W3:Y:S01]  /*6c50*/  LDC R3, c[0x0][0x500] ;  /* 0x00014000ff037b82 */ /* 0x000ee20000000800 */
[----:B------:R-:W-:Y:S01]  /*6c60*/  LOP3.LUT R15, R2, 0x2, RZ, 0xfc, !PT ;  /* 0x00000002020f7812 */ /* 0x000fe200078efcff */
[----:B------:R-:W-:-:S02]  /*6c70*/  IMAD.MOV.U32 R5, RZ, RZ, RZ ;  /* 0x000000ffff057224 */ /* 0x000fc400078e00ff */
[----:B------:R-:W-:Y:S02]  /*6c80*/  IMAD.MOV.U32 R6, RZ, RZ, R9 ;  /* 0x000000ffff067224 */ /* 0x000fe400078e0009 */
[----:B------:R-:W-:Y:S02]  /*6c90*/  IMAD.MOV.U32 R16, RZ, RZ, RZ ;  /* 0x000000ffff107224 */ /* 0x000fe400078e00ff */
[----:B-1----:R-:W-:Y:S01]  /*6ca0*/  IMAD R10, R91, UR4, R10 ;  /* 0x000000045b0a7c24 */ /* 0x002fe2000f8e020a */
[----:B------:R-:W-:Y:S01]  /*6cb0*/  ULDC UR4, c[0x0][0x4c8] ;  /* 0x0001320000047ab9 */ /* 0x000fe20000000800 */
[----:B------:R-:W-:Y:S02]  /*6cc0*/  IMAD R11, R8, UR5, R11 ;  /* 0x00000005080b7c24 */ /* 0x000fe4000f8e020b */
[----:B0-----:R-:W-:Y:S02]  /*6cd0*/  IMAD.SHL.U32 R0, R13, 0x400, RZ ;  /* 0x000004000d007824 */ /* 0x001fe400078e00ff */
[----:B---3--:R-:W-:-:S02]  /*6ce0*/  IMAD R92, R92, UR4, R3 ;  /* 0x000000045c5c7c24 */ /* 0x008fc4000f8e0203 */
[----:B------:R-:W-:Y:S01]  /*6cf0*/  IMAD.SHL.U32 R3, R13, 0x10, RZ ;  /* 0x000000100d037824 */ /* 0x000fe200078e00ff */
[----:B------:R-:W-:Y:S01]  /*6d00*/  LOP3.LUT R0, R0, 0x400, RZ, 0xc0, !PT ;  /* 0x0000040000007812 */ /* 0x000fe200078ec0ff */
[----:B------:R-:W-:-:S07]  /*6d10*/  VIADD R13, R12, 0x40 ;  /* 0x000000400c0d7836 */ /* 0x000fce0000000000 */
.L_x_155:
[----:B------:R-:W0:Y:S01]  /*6d20*/  S2R R8, SR_CgaCtaId ;  /* 0x0000000000087919 */ /* 0x000e220000008800 */
[----:B------:R-:W-:-:S04]  /*6d30*/  MOV R7, 0x400 ;  /* 0x0000040000077802 */ /* 0x000fc80000000f00 */
[----:B0-----:R-:W-:Y:S02]  /*6d40*/  LEA R14, R8, R7, 0x18 ;  /* 0x00000007080e7211 */ /* 0x001fe400078ec0ff */
[----:B------:R-:W-:-:S03]  /*6d50*/  SHF.L.U32 R7, R4, 0x1f, RZ ;  /* 0x0000001f04077819 */ /* 0x000fc600000006ff */
[----:B------:R-:W-:-:S07]  /*6d60*/  IMAD R8, R5, 0x8, R14 ;  /* 0x0000000805087824 */ /* 0x000fce00078e020e */
.L_x_152:
[----:B0-----:R0:W1:Y:S02]  /*6d70*/  SYNCS.PHASECHK.TRANS64.TRYWAIT P1, [R8+URZ+0x36090], R7 ;  /* 0x03609007080075a7 */ /* 0x001064000802017f */
[----:B-1----:R-:W-:Y:S05]  /*6d80*/  @!P1 NANOSLEEP.SYNCS 0x989680 ;  /* 0x009896800000995d */ /* 0x002fea0003900000 */
[----:B------:R-:W1:Y:S02]  /*6d90*/  @!P1 SYNCS.PHASECHK.TRANS64 P1, [R8+URZ+0x36090], R7 ;  /* 0x03609007080095a7 */ /* 0x000e64000802007f */
[----:B-1----:R-:W-:Y:S05]  /*6da0*/  @!P1 BRA `(.L_x_152) ;  /* 0xfffffffc00f09947 */ /* 0x002fea000383ffff */
[----:B0-----:R-:W0:Y:S02]  /*6db0*/  @!P2 LDC R7, c[0x0][0x580] ;  /* 0x00016000ff07ab82 */ /* 0x001e240000000800 */
[----:B0-----:R0:W-:Y:S02]  /*6dc0*/  @!P2 SYNCS.ARRIVE.TRANS64 RZ, [R8+URZ+0x36000], R7 ;  /* 0x0360000708ffa9a7 */ /* 0x0011e4000800003f */
[----:B0-----:R-:W-:-:S04]  /*6dd0*/  PRMT R7, R15, 0x9910, RZ ;  /* 0x000099100f077816 */ /* 0x001fc800000000ff */
[----:B------:R-:W-:-:S13]  /*6de0*/  ISETP.NE.AND P1, PT, R7, 0x2, PT ;  /* 0x000000020700780c */ /* 0x000fda0003f25270 */
[----:B------:R-:W-:Y:S05]  /*6df0*/  @P1 BRA `(.L_x_153) ;  /* 0x0000000000041947 */ /* 0x000fea0003800000 */
[----:B------:R-:W-:Y:S01]  /*6e00*/  BPT.TRAP 0x1 ;  /* 0x000000040000795c */ /* 0x000fe20000300000 */
.L_x_153:
[----:B------:R-:W-:Y:S05]  /*6e10*/  @P0 BRA `(.L_x_154) ;  /* 0x0000000000040947 */ /* 0x000fea0003800000 */
[----:B------:R-:W-:Y:S01]  /*6e20*/  BPT.TRAP 0x1 ;  /* 0x000000040000795c */ /* 0x000fe20000300000 */
.L_x_154:
[----:B------:R-:W-:Y:S01]  /*6e30*/  R2UR UR7, R16 ;  /* 0x00000000100772ca */ /* 0x000fe200000e0000 */
[----:B------:R-:W-:Y:S01]  /*6e40*/  ULDC UR26, c[0x0][0x490] ;  /* 0x00012400001a7ab9 */ /* 0x000fe20000000800 */
[----:B------:R-:W-:Y:S01]  /*6e50*/  R2UR UR11, R3 ;  /* 0x00000000030b72ca */ /* 0x000fe200000e0000 */
[----:B------:R-:W-:Y:S01]  /*6e60*/  UISETP.NE.AND UP0, UPT, UR26, 0x1, UPT ;  /* 0x000000011a00788c */ /* 0x000fe2000bf05270 */
[----:B------:R-:W-:Y:S01]  /*6e70*/  IMAD R7, R5, 0x800, R0 ;  /* 0x0000080005077824 */ /* 0x000fe200078e0200 */
[----:B------:R-:W-:Y:S01]  /*6e80*/  ULDC UR27, c[0x0][0x49c] ;  /* 0x00012700001b7ab9 */ /* 0x000fe20000000800 */
[----:B------:R-:W-:Y:S01]  /*6e90*/  R2UR UR10, R8 ;  /* 0x00000000080a72ca */ /* 0x000fe200000e0000 */
[----:B------:R-:W-:Y:S01]  /*6ea0*/  UISETP.NE.AND UP1, UPT, UR27, 0x1, UPT ;  /* 0x000000011b00788c */ /* 0x000fe2000bf25270 */
[----:B------:R-:W-:Y:S01]  /*6eb0*/  R2UR UR18, R13 ;  /* 0x000000000d1272ca */ /* 0x000fe200000e0000 */
[----:B------:R-:W-:Y:S01]  /*6ec0*/  ULDC UR28, c[0x0][0x4a8] ;  /* 0x00012a00001c7ab9 */ /* 0x000fe20000000800 */
[----:B------:R-:W-:Y:S01]  /*6ed0*/  ULDC.64 UR32, c[0x0][0x198] ;  /* 0x0000660000207ab9 */ /* 0x000fe20000000a00 */
[----:B------:R-:W-:Y:S01]  /*6ee0*/  ULDC UR29, c[0x0][0x4cc] ;  /* 0x00013300001d7ab9 */ /* 0x000fe20000000800 */
[----:B------:R-:W-:Y:S01]  /*6ef0*/  UIADD3 UR20, UP2, UR32, 0x1f0, URZ ;  /* 0x000001f020147890 */ /* 0x000fe2000ff5e03f */
[C---:B------:R-:W-:Y:S01]  /*6f00*/  ISETP.GT.AND P3, PT, R6.reuse, 0x1, PT ;  /* 0x000000010600780c */ /* 0x040fe20003f64270 */
[----:B------:R-:W-:Y:S01]  /*6f10*/  USHF.L.U32 UR7, UR7, 0x5, URZ ;  /* 0x0000000507077899 */ /* 0x000fe2000800063f */
[----:B------:R-:W-:Y:S01]  /*6f20*/  VIADD R6, R6, 0xffffffff ;  /* 0xffffffff06067836 */ /* 0x000fe20000000000 */
[----:B------:R-:W-:Y:S01]  /*6f30*/  @UP0 ULDC UR4, c[0x0][0x494] ;  /* 0x0001250000040ab9 */ /* 0x000fe20000000800 */
[----:B------:R-:W-:Y:S01]  /*6f40*/  @UP0 ULDC UR6, c[0x0][0x498] ;  /* 0x0001260000060ab9 */ /* 0x000fe20000000800 */
[----:B------:R-:W-:Y:S01]  /*6f50*/  ULOP3.LUT UR11, UR7, 0x10, UR11, 0xf8, !UPT ;  /* 0x00000010070b7892 */ /* 0x000fe2000f8ef80b */
[----:B------:R-:W-:Y:S01]  /*6f60*/  VIADD R16, R16, 0x1 ;  /* 0x0000000110107836 */ /* 0x000fe20000000000 */
[----:B------:R-:W-:Y:S01]  /*6f70*/  @UP1 ULDC.64 UR8, c[0x0][0x4a0] ;  /* 0x0001280000081ab9 */ /* 0x000fe20000000a00 */
[----:B------:R-:W-:Y:S01]  /*6f80*/  ULDC UR30, c[0x0][0x4ec] ;  /* 0x00013b00001e7ab9 */ /* 0x000fe20000000800 */
[----:B------:R-:W-:Y:S01]  /*6f90*/  UIMAD.WIDE.U32 UR4, UR11, UR4, URZ ;  /* 0x000000040b0472a5 */ /* 0x000fe2000f8e003f */
[----:B------:R-:W-:-:S02]  /*6fa0*/  UMOV UR22, 0x0 ;  /* 0x0000000000167882 */ /* 0x000fc40000000000 */
[----:B------:R-:W-:Y:S01]  /*6fb0*/  UMOV UR15, UR11 ;  /* 0x0000000b000f7c82 */ /* 0x000fe20008000000 */
[----:B------:R-:W-:Y:S01]  /*6fc0*/  @UP0 USHF.R.U32.HI UR15, URZ, UR6, UR5 ;  /* 0x000000063f0f0299 */ /* 0x000fe20008011605 */
[C---:B------:R-:W-:Y:S01]  /*6fd0*/  R2UR UR6, R5.reuse ;  /* 0x00000000050672ca */ /* 0x040fe200000e0000 */
[----:B------:R-:W-:Y:S01]  /*6fe0*/  UISETP.NE.AND UP0, UPT, UR28, 0x1, UPT ;  /* 0x000000011c00788c */ /* 0x000fe2000bf05270 */
[----:B------:R-:W-:Y:S01]  /*6ff0*/  VIADD R5, R5, 0x1 ;  /* 0x0000000105057836 */ /* 0x000fe20000000000 */
[----:B------:R-:W-:Y:S01]  /*7000*/  UIMAD.WIDE.U32 UR4, UR15, UR8, URZ ;  /* 0x000000080f0472a5 */ /* 0x000fe2000f8e003f */
[----:B------:R-:W-:Y:S02]  /*7010*/  UMOV UR23, 0x10000000 ;  /* 0x1000000000177882 */ /* 0x000fe40000000000 */
[----:B------:R-:W-:Y:S01]  /*7020*/  UMOV UR21, UR15 ;  /* 0x0000000f00157c82 */ /* 0x000fe20008000000 */
[----:B------:R-:W-:Y:S01]  /*7030*/  @UP1 USHF.R.U32.HI UR21, URZ, UR9, UR5 ;  /* 0x000000093f151299 */ /* 0x000fe20008011605 */
[----:B------:R-:W-:Y:S01]  /*7040*/  ISETP.NE.AND P1, PT, R5, 0x12, PT ;  /* 0x000000120500780c */ /* 0x000fe20003f25270 */
[----:B------:R-:W-:Y:S01]  /*7050*/  UIADD3 UR24, UP1, UR32, 0xf0, URZ ;  /* 0x000000f020187890 */ /* 0x000fe2000ff3e03f */
[----:B------:R-:W-:Y:S01]  /*7060*/  R2UR UR4, R14 ;  /* 0x000000000e0472ca */ /* 0x000fe200000e0000 */
[----:B------:R-:W-:Y:S01]  /*7070*/  IMAD R14, R7, 0x2, R14 ;  /* 0x00000002070e7824 */ /* 0x000fe200078e020e */
[----:B------:R-:W-:Y:S01]  /*7080*/  UIADD3 UR5, UR10, 0x36000, URZ ;  /* 0x000360000a057890 */ /* 0x000fe2000fffe03f */
[----:B------:R-:W-:Y:S01]  /*7090*/  IMAD.U32 R7, R11, 0x20, R10 ;  /* 0x000000200b077824 */ /* 0x000fe200078e000a */
[----:B------:R-:W-:Y:S01]  /*70a0*/  @UP0 ULDC UR34, c[0x0][0x4b0] ;  /* 0x00012c0000220ab9 */ /* 0x000fe20000000800 */
[----:B------:R-:W-:Y:S01]  /*70b0*/  @UP0 ULDC UR10, c[0x0][0x4ac] ;  /* 0x00012b00000a0ab9 */ /* 0x000fe20000000800 */
[----:B------:R-:W-:Y:S01]  /*70c0*/  R2UR UR14, R14 ;  /* 0x000000000e0e72ca */ /* 0x000fe200000e0000 */
[----:B------:R-:W-:Y:S01]  /*70d0*/  IMAD.U32 R7, R92, 0x400, R7 ;  /* 0x000004005c077824 */ /* 0x000fe200078e0007 */
[----:B------:R-:W-:Y:S01]  /*70e0*/  UIADD3.X UR25, URZ, UR33, URZ, UP1, !UPT ;  /* 0x000000213f197290 */ /* 0x000fe20008ffe43f */
[----:B------:R-:W-:Y:S01]  /*70f0*/  SEL R5, R5, RZ, P1 ;  /* 0x000000ff05057207 */ /* 0x000fe20000800000 */
[----:B------:R-:W-:Y:S01]  /*7100*/  ULDC.64 UR8, c[0x0][0x4d0] ;  /* 0x0001340000087ab9 */ /* 0x000fe20000000a00 */
[----:B------:R-:W-:Y:S01]  /*7110*/  ULDC.64 UR12, c[0x0][0x4f0] ;  /* 0x00013c00000c7ab9 */ /* 0x000fe20000000a00 */
[----:B------:R-:W-:Y:S01]  /*7120*/  R2UR UR32, R7 ;  /* 0x00000000072072ca */ /* 0x000fe200000e0000 */
[----:B------:R-:W-:Y:S01]  /*7130*/  ULEA UR4, UR6, UR4, 0xd ;  /* 0x0000000406047291 */ /* 0x000fe2000f8e683f */
[----:B------:R-:W-:Y:S01]  /*7140*/  IMAD.MOV.U32 R7, RZ, RZ, 0x3 ;  /* 0x00000003ff077424 */ /* 0x000fe200078e00ff */
[----:B------:R-:W-:-:S02]  /*7150*/  UIADD3 UR6, -UR15, URZ, URZ ;  /* 0x0000003f0f067290 */ /* 0x000fc4000fffe13f */
[----:B------:R-:W-:Y:S02]  /*7160*/  UIADD3 UR16, UR4, 0x1000, URZ ;  /* 0x0000100004107890 */ /* 0x000fe4000fffe03f */
[----:B------:R-:W-:Y:S02]  /*7170*/  UIMAD UR26, UR26, UR6, UR11 ;  /* 0x000000061a1a72a4 */ /* 0x000fe4000f8e020b */
[----:B------:R-:W-:Y:S01]  /*7180*/  UIMAD.WIDE.U32 UR10, UR21, UR10, URZ ;  /* 0x0000000a150a72a5 */ /* 0x000fe2000f8e003f */
[----:B------:R-:W-:Y:S01]  /*7190*/  R2UR UR6, R12 ;  /* 0x000000000c0672ca */ /* 0x000fe200000e0000 */
[----:B------:R-:W-:Y:S02]  /*71a0*/  UIADD3 UR31, UR14, 0x24000, URZ ;  /* 0x000240000e1f7890 */ /* 0x000fe4000fffe03f */
[----:B------:R-:W-:Y:S01]  /*71b0*/  UIMAD UR26, UR26, UR29, UR30 ;  /* 0x0000001d1a1a72a4 */ /* 0x000fe2000f8e021e */
[----:B------:R-:W-:Y:S01]  /*71c0*/  R2UR UR29, R7 ;  /* 0x00000000071d72ca */ /* 0x000fe200000e0000 */
[----:B------:R-:W-:Y:S01]  /*71d0*/  UMOV UR14, UR21 ;  /* 0x00000015000e7c82 */ /* 0x000fe20008000000 */
[----:B------:R-:W-:Y:S01]  /*71e0*/  @UP0 USHF.R.U32.HI UR14, URZ, UR34, UR11 ;  /* 0x000000223f0e0299 */ /* 0x000fe2000801160b */
[----:B------:R-:W-:Y:S01]  /*71f0*/  R2UR UR30, R95 ;  /* 0x000000005f1e72ca */ /* 0x000fe200000e0000 */
[----:B------:R-:W-:Y:S01]  /*7200*/  UIADD3 UR11, -UR21, URZ, URZ ;  /* 0x0000003f150b7290 */ /* 0x000fe2000fffe13f */
[----:B------:R-:W-:Y:S01]  /*7210*/  SEL R7, RZ, 0x1, P1 ;  /* 0x00000001ff077807 */ /* 0x000fe20000800000 */
[----:B------:R-:W-:-:S02]  /*7220*/  UIADD3 UR10, -UR14, URZ, URZ ;  /* 0x0000003f0e0a7290 */ /* 0x000fc4000fffe13f */
[----:B------:R-:W-:Y:S01]  /*7230*/  UIMAD UR11, UR27, UR11, UR15 ;  /* 0x0000000b1b0b72a4 */ /* 0x000fe2000f8e020f */
[----:B------:R0:W-:Y:S01]  /*7240*/  UTMALDG.2D [UR4], [UR24], desc[UR22] ;  /* 0x00001604180075b4 */ /* 0x0001e20008009000 */
[----:B------:R-:W-:Y:S01]  /*7250*/  UIMAD UR10, UR28, UR10, UR21 ;  /* 0x0000000a1c0a72a4 */ /* 0x000fe2000f8e0215 */
[----:B------:R-:W-:Y:S01]  /*7260*/  LOP3.LUT R4, R4, R7, RZ, 0x3c, !PT ;  /* 0x0000000704047212 */ /* 0x000fe200078e3cff */
[----:B------:R-:W-:Y:S02]  /*7270*/  UIMAD UR12, UR11, UR8, UR12 ;  /* 0x000000080b0c72a4 */ /* 0x000fe4000f8e020c */
[----:B------:R-:W-:Y:S02]  /*7280*/  UIMAD UR13, UR10, UR9, UR13 ;  /* 0x000000090a0d72a4 */ /* 0x000fe4000f8e020d */
[----:B------:R-:W-:Y:S01]  /*7290*/  UIADD3.X UR21, URZ, UR33, URZ, UP2, !UPT ;  /* 0x000000213f157290 */ /* 0x000fe200097fe43f */
[----:B------:R-:W-:Y:S01]  /*72a0*/  UMOV UR17, UR5 ;  /* 0x0000000500117c82 */ /* 0x000fe20008000000 */
[----:B------:R-:W-:Y:S01]  /*72b0*/  UMOV UR19, UR7 ;  /* 0x0000000700137c82 */ /* 0x000fe20008000000 */
[----:B------:R-:W-:Y:S01]  /*72c0*/  UMOV UR10, UR30 ;  /* 0x0000001e000a7c82 */ /* 0x000fe20008000000 */
[----:B------:R-:W-:Y:S01]  /*72d0*/  UMOV UR9, UR5 ;  /* 0x0000000500097c82 */ /* 0x000fe20008000000 */
[----:B------:R-:W-:Y:S01]  /*72e0*/  UMOV UR8, UR31 ;  /* 0x0000001f00087c82 */ /* 0x000fe20008000000 */
[----:B------:R-:W-:Y:S01]  /*72f0*/  UMOV UR11, UR26 ;  /* 0x0000001a000b7c82 */ /* 0x000fe20008000000 */
[----:B------:R1:W-:Y:S01]  /*7300*/  UTMALDG.2D [UR16], [UR24], desc[UR22] ;  /* 0x00001610180075b4 */ /* 0x0003e20008009000 */
[----:B0-----:R-:W-:-:S09]  /*7310*/  UPRMT UR4, UR32, 0x5410, UR29 ;  /* 0x0000541020047896 */ /* 0x001fd2000800001d */
[----:B------:R1:W-:Y:S02]  /*7320*/  UTMALDG.5D.IM2COL.MULTICAST [UR8], [UR20], UR4 ;  /* 0x00000008140073b4 */ /* 0x0003e40008060804 */
[----:B-1----:R-:W-:Y:S05]  /*7330*/  @P3 BRA `(.L_x_155) ;  /* 0xfffffff800783947 */ /* 0x002fea000383ffff */
.L_x_151:
[----:B------:R-:W-:Y:S01]  /*7340*/  ISETP.GE.U32.AND P2, PT, R9, 0x12, PT ;  /* 0x000000120900780c */ /* 0x000fe20003f46070 */
[----:B------:R-:W-:Y:S05]  /*7350*/  WARPSYNC.ALL ;  /* 0x0000000000007948 */ /* 0x000fea0003800000 */
[----:B------:R-:W-:-:S07]  /*7360*/  ELECT P1, URZ, PT ;  /* 0x00000000003f782f */ /* 0x000fce0003820000 */
[----:B------:R-:W-:-:S05]  /*7370*/  @P2 IMAD.WIDE.U32 R4, R9, 0x38e38e39, RZ ;  /* 0x38e38e3909042825 */ /* 0x000fca00078e00ff */
[----:B------:R-:W-:-:S04]  /*7380*/  @P2 SHF.R.U32.HI R0, RZ, 0x2, R5 ;  /* 0x00000002ff002819 */ /* 0x000fc80000011605 */
[----:B------:R-:W-:-:S04]  /*7390*/  @P2 LOP3.LUT R0, R0, 0x1, RZ, 0xc0, !PT ;  /* 0x0000000100002812 */ /* 0x000fc800078ec0ff */
[----:B------:R-:W-:Y:S01]  /*73a0*/  @P2 ISETP.NE.U32.AND P0, PT, R0, 0x1, PT ;  /* 0x000000010000280c */ /* 0x000fe20003f05070 */
[----:B------:R-:W-:-:S12]  /*73b0*/  @!P1 EXIT ;  /* 0x000000000000994d */ /* 0x000fd80003800000 */
[----:B------:R-:W-:Y:S01]  /*73c0*/  LOP3.LUT R2, R2, 0x2, RZ, 0xfc, !PT ;  /* 0x0000000202027812 */ /* 0x000fe200078efcff */
[----:B------:R-:W-:Y:S01]  /*73d0*/  IMAD.MOV.U32 R0, RZ, RZ, 0x1 ;  /* 0x00000001ff007424 */ /* 0x000fe200078e00ff */
[----:B------:R-:W-:Y:S02]  /*73e0*/  @P2 ISETP.NE.U32.AND.EX P0, PT, RZ, RZ, PT, P0 ;  /* 0x000000ffff00220c */ /* 0x000fe40003f05100 */
[----:B------:R-:W-:Y:S02]  /*73f0*/  ISETP.NE.AND P1, PT, R2, 0x3, PT ;  /* 0x000000030200780c */ /* 0x000fe40003f25270 */
[----:B------:R-:W-:-:S11]  /*7400*/  @P2 SEL R0, RZ, 0x1, !P0 ;  /* 0x00000001ff002807 */ /* 0x000fd60004000000 */
[----:B------:R-:W-:Y:S05]  /*7410*/  @!P1 BRA `(.L_x_156) ;  /* 0x0000000000049947 */ /* 0x000fea0003800000 */
[----:B------:R-:W-:Y:S01]  /*7420*/  BPT.TRAP 0x1 ;  /* 0x000000040000795c */ /* 0x000fe20000300000 */
.L_x_156:
[----:B------:R-:W0:Y:S01]  /*7430*/  S2R R5, SR_CgaCtaId ;  /* 0x0000000000057919 */ /* 0x000e220000008800 */
[----:B------:R-:W-:Y:S01]  /*7440*/  IMAD.WIDE.U32 R2, R9, 0x38e38e39, RZ ;  /* 0x38e38e3909027825 */ /* 0x000fe200078e00ff */
[----:B------:R-:W-:-:S04]  /*7450*/  MOV R4, 0x400 ;  /* 0x0000040000047802 */ /* 0x000fc80000000f00 */
[----:B------:R-:W-:-:S05]  /*7460*/  SHF.R.U32.HI R2, RZ, 0x2, R3 ;  /* 0x00000002ff027819 */ /* 0x000fca0000011603 */
[----:B------:R-:W-:Y:S01]  /*7470*/  IMAD R9, R2, -0x12, R9 ;  /* 0xffffffee02097824 */ /* 0x000fe200078e0209 */
[----:B0-----:R-:W-:-:S05]  /*7480*/  LEA R4, R5, R4, 0x18 ;  /* 0x0000000405047211 */ /* 0x001fca00078ec0ff */
[----:B------:R-:W-:Y:S01]  /*7490*/  VIADD R2, R4, 0x36090 ;  /* 0x0003609004027836 */ /* 0x000fe20000000000 */
[----:B------:R-:W-:-:S03]  /*74a0*/  SHF.L.U32 R4, R0, 0x1f, RZ ;  /* 0x0000001f00047819 */ /* 0x000fc600000006ff */
[----:B------:R-:W-:-:S07]  /*74b0*/  IMAD R3, R9, 0x8, R2 ;  /* 0x0000000809037824 */ /* 0x000fce00078e0202 */
.L_x_157:
[----:B0-----:R0:W1:Y:S02]  /*74c0*/  SYNCS.PHASECHK.TRANS64.TRYWAIT P0, [R3+URZ], R4 ;  /* 0x00000004030075a7 */ /* 0x001064000800017f */
[----:B-1----:R-:W-:Y:S05]  /*74d0*/  @!P0 NANOSLEEP.SYNCS 0x989680 ;  /* 0x009896800000895d */ /* 0x002fea0003900000 */
[----:B------:R-:W1:Y:S02]  /*74e0*/  @!P0 SYNCS.PHASECHK.TRANS64 P0, [R3+URZ], R4 ;  /* 0x00000004030085a7 */ /* 0x000e64000800007f */
[----:B-1----:R-:W-:Y:S05]  /*74f0*/  @!P0 BRA `(.L_x_157) ;  /* 0xfffffffc00f08947 */ /* 0x002fea000383ffff */
[----:B------:R-:W-:-:S05]  /*7500*/  VIADD R9, R9, 0x1 ;  /* 0x0000000109097836 */ /* 0x000fca0000000000 */
[----:B------:R-:W-:-:S04]  /*7510*/  ISETP.NE.AND P0, PT, R9, 0x12, PT ;  /* 0x000000120900780c */ /* 0x000fc80003f05270 */
[----:B0-----:R-:W-:Y:S02]  /*7520*/  SEL R3, RZ, 0x1, P0 ;  /* 0x00000001ff037807 */ /* 0x001fe40000000000 */
[----:B------:R-:W-:Y:S02]  /*7530*/  SEL R9, R9, RZ, P0 ;  /* 0x000000ff09097207 */ /* 0x000fe40000000000 */
[----:B------:R-:W-:-:S03]  /*7540*/  LOP3.LUT R5, R0, R3, RZ, 0x3c, !PT ;  /* 0x0000000300057212 */ /* 0x000fc600078e3cff */
[----:B------:R-:W-:Y:S01]  /*7550*/  IMAD R0, R9, 0x8, R2 ;  /* 0x0000000809007824 */ /* 0x000fe200078e0202 */
[----:B------:R-:W-:-:S07]  /*7560*/  SHF.L.U32 R3, R5, 0x1f, RZ ;  /* 0x0000001f05037819 */ /* 0x000fce00000006ff */
.L_x_158:
        /* <DEDUP_REMOVED lines=11> */
.L_x_159:
        /* <DEDUP_REMOVED lines=11> */
.L_x_160:
        /* <DEDUP_REMOVED lines=11> */
.L_x_161:
        /* <DEDUP_REMOVED lines=11> */
.L_x_162:
        /* <DEDUP_REMOVED lines=11> */
.L_x_163:
        /* <DEDUP_REMOVED lines=11> */
.L_x_164:
        /* <DEDUP_REMOVED lines=11> */
.L_x_165:
        /* <DEDUP_REMOVED lines=11> */
.L_x_166:
        /* <DEDUP_REMOVED lines=11> */
.L_x_167:
        /* <DEDUP_REMOVED lines=11> */
.L_x_168:
        /* <DEDUP_REMOVED lines=11> */
.L_x_169:
        /* <DEDUP_REMOVED lines=11> */
.L_x_170:
        /* <DEDUP_REMOVED lines=11> */
.L_x_171:
        /* <DEDUP_REMOVED lines=11> */
.L_x_172:
        /* <DEDUP_REMOVED lines=11> */
.L_x_173:
        /* <DEDUP_REMOVED lines=11> */
.L_x_174:
[----:B0-----:R0:W1:Y:S02]  /*8070*/  SYNCS.PHASECHK.TRANS64.TRYWAIT P0, [R9+URZ], R0 ;  /* 0x00000000090075a7 */ /* 0x001064000800017f */
[----:B-1----:R-:W-:Y:S05]  /*8080*/  @!P0 NANOSLEEP.SYNCS 0x989680 ;  /* 0x009896800000895d */ /* 0x002fea0003900000 */
[----:B------:R-:W1:Y:S02]  /*8090*/  @!P0 SYNCS.PHASECHK.TRANS64 P0, [R9+URZ], R0 ;  /* 0x00000000090085a7 */ /* 0x000e64000800007f */
[----:B-1----:R-:W-:Y:S05]  /*80a0*/  @P0 EXIT ;  /* 0x000000000000094d */ /* 0x002fea0003800000 */
[----:B------:R-:W-:Y:S05]  /*80b0*/  BRA `(.L_x_174) ;  /* 0xfffffffc00ec7947 */ /* 0x000fea000383ffff */
.L_x_175:
[----:B------:R-:W-:-:S00]  /*80c0*/  BRA `(.L_x_175) ;  /* 0xfffffffc00fc7947 */ /* 0x000fc0000383ffff */
[----:B------:R-:W-:-:S00]  /*80d0*/  NOP ;  /* 0x0000000000007918 */ /* 0x000fc00000000000 */
        /* <DEDUP_REMOVED lines=10> */
.L_x_176:


//--------------------- .nv.shared._ZN7cutlass13device_kernelINS_4conv6kernel13ConvUniversalINS1_16ConvProblemShapeILNS1_8OperatorE2ELi3EEENS1_10collective14CollectiveConvINS1_46MainloopSm90TmaGmmaWarpSpecializedImplicitGemmILS5_2ELi18ELi3EN4cute5tupleIJNSA_1CILi2EEENSC_ILi1EEESE_EEENS1_36KernelImplicitTmaWarpSpecializedSm90ELi1EEENSB_IJNSC_ILi128EEENSB_IJNSC_ILi64EEEEEENSB_IJNSC_ILi32EEEEEEEEENS_6half_tESO_NSA_8TiledMMAINSA_8MMA_AtomIJNSA_4SM904GMMA25MMA_64x64x16_F32F16F16_SSILNSS_5MajorE1ELSU_1ELNSS_7ScaleInE1ELSV_1EEEEEENSA_6LayoutINSB_IJSE_SE_SE_EEENSB_IJNSC_ILi0EEES10_S10_EEEEENSB_IJNSA_10UnderscoreES13_S13_EEEEENS7_6detail26Sm90ImplicitGemmTileTraitsINSA_13SM90_TMA_LOADENSA_14ComposedLayoutINSA_7SwizzleILi3ELi4ELi3EEENSA_18smem_ptr_flag_bitsILi16EEENSY_INSB_IJNSB_IJSJ_SD_EEENSB_IJNSC_ILi8EEENSC_ILi4EEEEEENSB_IJSE_NSC_ILi18EEEEEEEEENSB_IJNSB_IJSE_NSC_ILi2048EEEEEENSB_IJSJ_NSC_ILi512EEEEEENSB_IJS10_NSC_ILi4096EEEEEEEEEEEEEvEENS17_INSA_30SM90_TMA_LOAD_IM2COL_MULTICASTENS19_IS1B_S1D_NSY_INSB_IJNSB_IJSJ_SE_EEES1H_S1J_EEENSB_IJNSB_IJSE_S10_EEES1O_NSB_IJS10_S1L_EEEEEEEEEEvEEEENS_8epilogue10collective6detail29Sm90TmaWarpSpecializedAdapterINS26_15DefaultEpilogueISO_NSB_IJlNSB_IJSE_lllEEES10_EEES2B_NS25_6thread17LinearCombinationISO_Li1EffLNS2C_9ScaleType4KindE0ELNS_15FloatRoundStyleE2ESO_EENS_4gemm15EpilogueDefaultEEEEEvvEEEEvNT_6ParamsE --------------------------
	.section	.nv.shared._ZN7cutlass13device_kernelINS_4conv6kernel13ConvUniversalINS1_16ConvProblemShapeILNS1_8OperatorE2ELi3EEENS1_10collective14CollectiveConvINS1_46MainloopSm90TmaGmmaWarpSpecializedImplicitGemmILS5_2ELi18ELi3EN4cute5tupleIJNSA_1CILi2EEENSC_ILi1EEESE_EEENS1_36KernelImplicitTmaWarpSpecializedSm90ELi1EEENSB_IJNSC_ILi128EEENSB_IJNSC_ILi64EEEEEENSB_IJNSC_ILi32EEEEEEEEENS_6half_tESO_NSA_8TiledMMAINSA_8MMA_AtomIJNSA_4SM904GMMA25MMA_64x64x16_F32F16F16_SSILNSS_5MajorE1ELSU_1ELNSS_7ScaleInE1ELSV_1EEEEEENSA_6LayoutINSB_IJSE_SE_SE_EEENSB_IJNSC_ILi0EEES10_S10_EEEEENSB_IJNSA_10UnderscoreES13_S13_EEEEENS7_6detail26Sm90ImplicitGemmTileTraitsINSA_13SM90_TMA_LOADENSA_14ComposedLayoutINSA_7SwizzleILi3ELi4ELi3EEENSA_18smem_ptr_flag_bitsILi16EEENSY_INSB_IJNSB_IJSJ_SD_EEENSB_IJNSC_ILi8EEENSC_ILi4EEEEEENSB_IJSE_NSC_ILi18EEEEEEEEENSB_IJNSB_IJSE_NSC_ILi2048EEEEEENSB_IJSJ_NSC_ILi512EEEEEENSB_IJS10_NSC_ILi4096EEEEEEEEEEEEEvEENS17_INSA_30SM90_TMA_LOAD_IM2COL_MULTICASTENS19_IS1B_S1D_NSY_INSB_IJNSB_IJSJ_SE_EEES1H_S1J_EEENSB_IJNSB_IJSE_S10_EEES1O_NSB_IJS10_S1L_EEEEEEEEEEvEEEENS_8epilogue10collective6detail29Sm90TmaWarpSpecializedAdapterINS26_15DefaultEpilogueISO_NSB_IJlNSB_IJSE_lllEEES10_EEES2B_NS25_6thread17LinearCombinationISO_Li1EffLNS2C_9ScaleType4KindE0ELNS_15FloatRoundStyleE2ESO_EENS_4gemm15EpilogueDefaultEEEEEvvEEEEvNT_6ParamsE,"aw",@nobits
	.sectionflags	@""
	.align	16
	.zero		1024


//--------------------- .nv.shared.reserved.0     --------------------------
	.section	.nv.shared.reserved.0,"aw",@nobits
	.weak		__nv_reservedSMEM_offset_0_alias
	.size		__nv_reservedSMEM_offset_0_alias, 0, 0
	.other		__nv_reservedSMEM_offset_0_alias,@"STO_CUDA_RESERVED_SHARED STV_DEFAULT"
__nv_reservedSMEM_offset_0_alias:
	.zero		0


//--------------------- .nv.global                --------------------------
	.section	.nv.global,"aw",@nobits
.nv.global:
	.type		_ZN39_INTERNAL_00442fa8_4_k_cu_96ebc042_28624cute1_E,@object
	.size		_ZN39_INTERNAL_00442fa8_4_k_cu_96ebc042_28624cute1_E,(_ZN39_INTERNAL_00442fa8_4_k_cu_96ebc042_28624cuda3std3__45__cpo6cbeginE - _ZN39_INTERNAL_00442fa8_4_k_cu_96ebc042_28624cute1_E)
_ZN39_INTERNAL_00442fa8_4_k_cu_96ebc042_28624cute1_E:
	.zero		1
	.type		_ZN39_INTERNAL_00442fa8_4_k_cu_96ebc042_28624cuda3std3__45__cpo6cbeginE,@object
	.size		_ZN39_INTERNAL_00442fa8_4_k_cu_96ebc042_28624cuda3std3__45__cpo6cbeginE,(_ZN39_INTERNAL_00442fa8_4_k_cu_96ebc042_28624cuda3std3__48in_placeE - _ZN39_INTERNAL_00442fa8_4_k_cu_96ebc042_28624cuda3std3__45__cpo6cbeginE)
_ZN39_INTERNAL_00442fa8_4_k_cu_96ebc042_28624cuda3std3__45__cpo6cbeginE:
	.zero		1
	.type		_ZN39_INTERNAL_00442fa8_4_k_cu_96ebc042_28624cuda3std3__48in_placeE,@object
	.size		_ZN39_INTERNAL_00442fa8_4_k_cu_96ebc042_28624cuda3std3__48in_placeE,(_ZN39_INTERNAL_00442fa8_4_k_cu_96ebc042_28624cuda3std6ranges3__45__cpo9iter_moveE - _ZN39_INTERNAL_00442fa8_4_k_cu_96ebc042_28624cuda3std3__48in_placeE)
_ZN39_INTERNAL_00442fa8_4_k_cu_96ebc042_28624cuda3std3__48in_placeE:
	.zero		1
	.type		_ZN39_INTERNAL_00442fa8_4_k_cu_96ebc042_28624cuda3std6ranges3__45__cpo9iter_moveE,@object
	.size		_ZN39_INTERNAL_00442fa8_4_k_cu_96ebc042_28624cuda3std6ranges3__45__cpo9iter_moveE,(_ZN39_INTERNAL_00442fa8_4_k_cu_96ebc042_28624cuda3std3__45__cpo5beginE - _ZN39_INTERNAL_00442fa8_4_k_cu_96ebc042_28624cuda3std6ranges3__45__cpo9iter_moveE)
_ZN39_INTERNAL_00442fa8_4_k_cu_96ebc042_28624cuda3std6ranges3__45__cpo9iter_moveE:
	.zero		1
	.type		_ZN39_INTERNAL_00442fa8_4_k_cu_96ebc042_28624cuda3std3__45__cpo5beginE,@object
	.size		_ZN39_INTERNAL_00442fa8_4_k_cu_96ebc042_28624cuda3std3__45__cpo5beginE,(_ZN39_INTERNAL_00442fa8_4_k_cu_96ebc042_28624cuda3std3__441_GLOBAL__N__00442fa8_4_k_cu_96ebc042_28626ignoreE - _ZN39_INTERNAL_00442fa8_4_k_cu_96ebc042_28624cuda3std3__45__cpo5beginE)
_ZN39_INTERNAL_00442fa8_4_k_cu_96ebc042_28624cuda3std3__45__cpo5beginE:
	.zero		1
	.type		_ZN39_INTERNAL_00442fa8_4_k_cu_96ebc042_28624cuda3std3__441_GLOBAL__N__00442fa8_4_k_cu_96ebc042_28626ignoreE,@object
	.size		_ZN39_INTERNAL_00442fa8_4_k_cu_96ebc042_28624cuda3std3__441_GLOBAL__N__00442fa8_4_k_cu_96ebc042_28626ignoreE,(_ZN39_INTERNAL_00442fa8_4_k_cu_96ebc042_28624cute7productE - _ZN39_INTERNAL_00442fa8_4_k_cu_96ebc042_28624cuda3std3__441_GLOBAL__N__00442fa8_4_k_cu_96ebc042_28626ignoreE)
_ZN39_INTERNAL_00442fa8_4_k_cu_96ebc042_28624cuda3std3__441_GLOBAL__N__00442fa8_4_k_cu_96ebc042_28626ignoreE:
	.zero		1
	.type		_ZN39_INTERNAL_00442fa8_4_k_cu_96ebc042_28624cute7productE,@object
	.size		_ZN39_INTERNAL_00442fa8_4_k_cu_96ebc042_28624cute7productE,(_ZN39_INTERNAL_00442fa8_4_k_cu_96ebc042_28624cuda3std3__45__cpo3endE - _ZN39_INTERNAL_00442fa8_4_k_cu_96ebc042_28624cute7productE)
_ZN39_INTERNAL_00442fa8_4_k_cu_96ebc042_28624cute7productE:
	.zero		1
	.type		_ZN39_INTERNAL_00442fa8_4_k_cu_96ebc042_28624cuda3std3__45__cpo3endE,@object
	.size		_ZN39_INTERNAL_00442fa8_4_k_cu_96ebc042_28624cuda3std3__45__cpo3endE,(_ZN39_INTERNAL_00442fa8_4_k_cu_96ebc042_28624cuda3std3__419piecewise_constructE - _ZN39_INTERNAL_00442fa8_4_k_cu_96ebc042_28624cuda3std3__45__cpo3endE)
_ZN39_INTERNAL_00442fa8_4_k_cu_96ebc042_28624cuda3std3__45__cpo3endE:
	.zero		1
	.type		_ZN39_INTERNAL_00442fa8_4_k_cu_96ebc042_28624cuda3std3__419piecewise_constructE,@object
	.size		_ZN39_INTERNAL_00442fa8_4_k_cu_96ebc042_28624cuda3std3__419piecewise_constructE,(_ZN39_INTERNAL_00442fa8_4_k_cu_96ebc042_28624cuda3std3__45__cpo4cendE - _ZN39_INTERNAL_00442fa8_4_k_cu_96ebc042_28624cuda3std3__419piecewise_constructE)
_ZN39_INTERNAL_00442fa8_4_k_cu_96ebc042_28624cuda3std3__419piecewise_constructE:
	.zero		1
	.type		_ZN39_INTERNAL_00442fa8_4_k_cu_96ebc042_28624cuda3std3__45__cpo4cendE,@object
	.size		_ZN39_INTERNAL_00442fa8_4_k_cu_96ebc042_28624cuda3std3__45__cpo4cendE,(_ZN39_INTERNAL_00442fa8_4_k_cu_96ebc042_28624cuda3std6ranges3__45__cpo4swapE - _ZN39_INTERNAL_00442fa8_4_k_cu_96ebc042_28624cuda3std3__45__cpo4cendE)
_ZN39_INTERNAL_00442fa8_4_k_cu_96ebc042_28624cuda3std3__45__cpo4cendE:
	.zero		1
	.type		_ZN39_INTERNAL_00442fa8_4_k_cu_96ebc042_28624cuda3std6ranges3__45__cpo4swapE,@object
	.size		_ZN39_INTERNAL_00442fa8_4_k_cu_96ebc042_28624cuda3std6ranges3__45__cpo4swapE,(.L_7 - _ZN39_INTERNAL_00442fa8_4_k_cu_96ebc042_28624cuda3std6ranges3__45__cpo4swapE)
_ZN39_INTERNAL_00442fa8_4_k_cu_96ebc042_28624cuda3std6ranges3__45__cpo4swapE:
	.zero		1
.L_7:


//--------------------- .nv.constant0._ZN7cutlass13device_kernelINS_4conv6kernel13ConvUniversalINS1_16ConvProblemShapeILNS1_8OperatorE2ELi3EEENS1_10collective14CollectiveConvINS1_46MainloopSm90TmaGmmaWarpSpecializedImplicitGemmILS5_2ELi18ELi3EN4cute5tupleIJNSA_1CILi2EEENSC_ILi1EEESE_EEENS1_36KernelImplicitTmaWarpSpecializedSm90ELi1EEENSB_IJNSC_ILi128EEENSB_IJNSC_ILi64EEEEEENSB_IJNSC_ILi32EEEEEEEEENS_6half_tESO_NSA_8TiledMMAINSA_8MMA_AtomIJNSA_4SM904GMMA25MMA_64x64x16_F32F16F16_SSILNSS_5MajorE1ELSU_1ELNSS_7ScaleInE1ELSV_1EEEEEENSA_6LayoutINSB_IJSE_SE_SE_EEENSB_IJNSC_ILi0EEES10_S10_EEEEENSB_IJNSA_10UnderscoreES13_S13_EEEEENS7_6detail26Sm90ImplicitGemmTileTraitsINSA_13SM90_TMA_LOADENSA_14ComposedLayoutINSA_7SwizzleILi3ELi4ELi3EEENSA_18smem_ptr_flag_bitsILi16EEENSY_INSB_IJNSB_IJSJ_SD_EEENSB_IJNSC_ILi8EEENSC_ILi4EEEEEENSB_IJSE_NSC_ILi18EEEEEEEEENSB_IJNSB_IJSE_NSC_ILi2048EEEEEENSB_IJSJ_NSC_ILi512EEEEEENSB_IJS10_NSC_ILi4096EEEEEEEEEEEEEvEENS17_INSA_30SM90_TMA_LOAD_IM2COL_MULTICASTENS19_IS1B_S1D_NSY_INSB_IJNSB_IJSJ_SE_EEES1H_S1J_EEENSB_IJNSB_IJSE_S10_EEES1O_NSB_IJS10_S1L_EEEEEEEEEEvEEEENS_8epilogue10collective6detail29Sm90TmaWarpSpecializedAdapterINS26_15DefaultEpilogueISO_NSB_IJlNSB_IJSE_lllEEES10_EEES2B_NS25_6thread17LinearCombinationISO_Li1EffLNS2C_9ScaleType4KindE0ELNS_15FloatRoundStyleE2ESO_EENS_4gemm15EpilogueDefaultEEEEEvvEEEEvNT_6ParamsE --------------------------
	.section	.nv.constant0._ZN7cutlass13device_kernelINS_4conv6kernel13ConvUniversalINS1_16ConvProblemShapeILNS1_8OperatorE2ELi3EEENS1_10collective14CollectiveConvINS1_46MainloopSm90TmaGmmaWarpSpecializedImplicitGemmILS5_2ELi18ELi3EN4cute5tupleIJNSA_1CILi2EEENSC_ILi1EEESE_EEENS1_36KernelImplicitTmaWarpSpecializedSm90ELi1EEENSB_IJNSC_ILi128EEENSB_IJNSC_ILi64EEEEEENSB_IJNSC_ILi32EEEEEEEEENS_6half_tESO_NSA_8TiledMMAINSA_8MMA_AtomIJNSA_4SM904GMMA25MMA_64x64x16_F32F16F16_SSILNSS_5MajorE1ELSU_1ELNSS_7ScaleInE1ELSV_1EEEEEENSA_6LayoutINSB_IJSE_SE_SE_EEENSB_IJNSC_ILi0EEES10_S10_EEEEENSB_IJNSA_10UnderscoreES13_S13_EEEEENS7_6detail26Sm90ImplicitGemmTileTraitsINSA_13SM90_TMA_LOADENSA_14ComposedLayoutINSA_7SwizzleILi3ELi4ELi3EEENSA_18smem_ptr_flag_bitsILi16EEENSY_INSB_IJNSB_IJSJ_SD_EEENSB_IJNSC_ILi8EEENSC_ILi4EEEEEENSB_IJSE_NSC_ILi18EEEEEEEEENSB_IJNSB_IJSE_NSC_ILi2048EEEEEENSB_IJSJ_NSC_ILi512EEEEEENSB_IJS10_NSC_ILi4096EEEEEEEEEEEEEvEENS17_INSA_30SM90_TMA_LOAD_IM2COL_MULTICASTENS19_IS1B_S1D_NSY_INSB_IJNSB_IJSJ_SE_EEES1H_S1J_EEENSB_IJNSB_IJSE_S10_EEES1O_NSB_IJS10_S1L_EEEEEEEEEEvEEEENS_8epilogue10collective6detail29Sm90TmaWarpSpecializedAdapterINS26_15DefaultEpilogueISO_NSB_IJlNSB_IJSE_lllEEES10_EEES2B_NS25_6thread17LinearCombinationISO_Li1EffLNS2C_9ScaleType4KindE0ELNS_15FloatRoundStyleE2ESO_EENS_4gemm15EpilogueDefaultEEEEEvvEEEEvNT_6ParamsE,"a",@progbits
	.sectionflags	@""
	.align	4
.nv.constant0._ZN7cutlass13device_kernelINS_4conv6kernel13ConvUniversalINS1_16ConvProblemShapeILNS1_8OperatorE2ELi3EEENS1_10collective14CollectiveConvINS1_46MainloopSm90TmaGmmaWarpSpecializedImplicitGemmILS5_2ELi18ELi3EN4cute5tupleIJNSA_1CILi2EEENSC_ILi1EEESE_EEENS1_36KernelImplicitTmaWarpSpecializedSm90ELi1EEENSB_IJNSC_ILi128EEENSB_IJNSC_ILi64EEEEEENSB_IJNSC_ILi32EEEEEEEEENS_6half_tESO_NSA_8TiledMMAINSA_8MMA_AtomIJNSA_4SM904GMMA25MMA_64x64x16_F32F16F16_SSILNSS_5MajorE1ELSU_1ELNSS_7ScaleInE1ELSV_1EEEEEENSA_6LayoutINSB_IJSE_SE_SE_EEENSB_IJNSC_ILi0EEES10_S10_EEEEENSB_IJNSA_10UnderscoreES13_S13_EEEEENS7_6detail26Sm90ImplicitGemmTileTraitsINSA_13SM90_TMA_LOADENSA_14ComposedLayoutINSA_7SwizzleILi3ELi4ELi3EEENSA_18smem_ptr_flag_bitsILi16EEENSY_INSB_IJNSB_IJSJ_SD_EEENSB_IJNSC_ILi8EEENSC_ILi4EEEEEENSB_IJSE_NSC_ILi18EEEEEEEEENSB_IJNSB_IJSE_NSC_ILi2048EEEEEENSB_IJSJ_NSC_ILi512EEEEEENSB_IJS10_NSC_ILi4096EEEEEEEEEEEEEvEENS17_INSA_30SM90_TMA_LOAD_IM2COL_MULTICASTENS19_IS1B_S1D_NSY_INSB_IJNSB_IJSJ_SE_EEES1H_S1J_EEENSB_IJNSB_IJSE_S10_EEES1O_NSB_IJS10_S1L_EEEEEEEEEEvEEEENS_8epilogue10collective6detail29Sm90TmaWarpSpecializedAdapterINS26_15DefaultEpilogueISO_NSB_IJlNSB_IJSE_lllEEES10_EEES2B_NS25_6thread17LinearCombinationISO_Li1EffLNS2C_9ScaleType4KindE0ELNS_15FloatRoundStyleE2ESO_EENS_4gemm15EpilogueDefaultEEEEEvvEEEEvNT_6ParamsE:
	.zero		1664


//--------------------- SYMBOLS --------------------------

	.type		.nv.reservedSmem.offset0,@object
	.size		.nv.reservedSmem.offset0,0x4
